//
// Generated by NVIDIA NVVM Compiler
//
// Compiler Build ID: CL-36424714
// Cuda compilation tools, release 13.0, V13.0.88
// Based on NVVM 20.0.0
//

.version 9.0
.target sm_100
.address_size 64

	// .globl	_Z19CUDA_matrixMultiplyIdEvPT_S1_S1_iiii

.visible .entry _Z19CUDA_matrixMultiplyIdEvPT_S1_S1_iiii(
	.param .u64 .ptr .align 1 _Z19CUDA_matrixMultiplyIdEvPT_S1_S1_iiii_param_0,
	.param .u64 .ptr .align 1 _Z19CUDA_matrixMultiplyIdEvPT_S1_S1_iiii_param_1,
	.param .u64 .ptr .align 1 _Z19CUDA_matrixMultiplyIdEvPT_S1_S1_iiii_param_2,
	.param .u32 _Z19CUDA_matrixMultiplyIdEvPT_S1_S1_iiii_param_3,
	.param .u32 _Z19CUDA_matrixMultiplyIdEvPT_S1_S1_iiii_param_4,
	.param .u32 _Z19CUDA_matrixMultiplyIdEvPT_S1_S1_iiii_param_5,
	.param .u32 _Z19CUDA_matrixMultiplyIdEvPT_S1_S1_iiii_param_6
)
{
	.reg .pred 	%p<16>;
	.reg .b32 	%r<63>;
	.reg .b64 	%rd<43>;
	.reg .b64 	%fd<67>;

	ld.param.u64 	%rd5, [_Z19CUDA_matrixMultiplyIdEvPT_S1_S1_iiii_param_0];
	ld.param.u64 	%rd6, [_Z19CUDA_matrixMultiplyIdEvPT_S1_S1_iiii_param_1];
	ld.param.u64 	%rd7, [_Z19CUDA_matrixMultiplyIdEvPT_S1_S1_iiii_param_2];
	ld.param.u32 	%r34, [_Z19CUDA_matrixMultiplyIdEvPT_S1_S1_iiii_param_3];
	ld.param.u32 	%r35, [_Z19CUDA_matrixMultiplyIdEvPT_S1_S1_iiii_param_4];
	ld.param.u32 	%r36, [_Z19CUDA_matrixMultiplyIdEvPT_S1_S1_iiii_param_6];
	cvta.to.global.u64 	%rd1, %rd6;
	cvta.to.global.u64 	%rd2, %rd5;
	cvta.to.global.u64 	%rd3, %rd7;
	mov.u32 	%r37, %ctaid.y;
	mov.u32 	%r1, %ntid.y;
	mov.u32 	%r38, %tid.y;
	mad.lo.s32 	%r53, %r37, %r1, %r38;
	mov.u32 	%r39, %ctaid.x;
	mov.u32 	%r3, %ntid.x;
	mov.u32 	%r40, %tid.x;
	mad.lo.s32 	%r4, %r39, %r3, %r40;
	setp.ge.s32 	%p1, %r53, %r34;
	@%p1 bra 	$L__BB0_22;
	setp.gt.s32 	%p2, %r35, 0;
	mov.u32 	%r41, %nctaid.y;
	mul.lo.s32 	%r5, %r3, %r41;
	mul.lo.s32 	%r6, %r1, %r41;
	@%p2 bra 	$L__BB0_2;
	bra.uni 	$L__BB0_18;
$L__BB0_2:
	and.b32  	%r7, %r35, 7;
	and.b32  	%r8, %r35, 2147483640;
	and.b32  	%r9, %r35, 1;
	neg.s32 	%r10, %r8;
	shl.b32 	%r11, %r36, 3;
	add.s64 	%rd4, %rd2, 32;
	mul.wide.s32 	%rd35, %r36, 8;
$L__BB0_3:
	setp.lt.s32 	%p6, %r4, %r36;
	@%p6 bra 	$L__BB0_5;
$L__BB0_4:
	add.s32 	%r53, %r53, %r6;
	setp.lt.s32 	%p15, %r53, %r34;
	@%p15 bra 	$L__BB0_3;
	bra.uni 	$L__BB0_22;
$L__BB0_5:
	mul.lo.s32 	%r14, %r53, %r36;
	mul.lo.s32 	%r15, %r53, %r35;
	mov.u32 	%r54, %r4;
$L__BB0_6:
	setp.lt.u32 	%p7, %r35, 8;
	mov.f64 	%fd66, 0d0000000000000000;
	mov.b32 	%r59, 0;
	@%p7 bra 	$L__BB0_9;
	mov.f64 	%fd66, 0d0000000000000000;
	mov.u32 	%r55, %r15;
	mov.u32 	%r56, %r54;
	mov.u32 	%r57, %r10;
$L__BB0_8:
	.pragma "nounroll";
	mul.wide.s32 	%rd11, %r55, 8;
	add.s64 	%rd12, %rd4, %rd11;
	ld.global.f64 	%fd16, [%rd12+-32];
	mul.wide.s32 	%rd13, %r56, 8;
	add.s64 	%rd14, %rd1, %rd13;
	ld.global.f64 	%fd17, [%rd14];
	fma.rn.f64 	%fd18, %fd16, %fd17, %fd66;
	ld.global.f64 	%fd19, [%rd12+-24];
	mul.wide.s32 	%rd15, %r36, 8;
	add.s64 	%rd16, %rd14, %rd15;
	ld.global.f64 	%fd20, [%rd16];
	fma.rn.f64 	%fd21, %fd19, %fd20, %fd18;
	ld.global.f64 	%fd22, [%rd12+-16];
	add.s64 	%rd17, %rd16, %rd15;
	ld.global.f64 	%fd23, [%rd17];
	fma.rn.f64 	%fd24, %fd22, %fd23, %fd21;
	ld.global.f64 	%fd25, [%rd12+-8];
	add.s64 	%rd18, %rd17, %rd15;
	ld.global.f64 	%fd26, [%rd18];
	fma.rn.f64 	%fd27, %fd25, %fd26, %fd24;
	ld.global.f64 	%fd28, [%rd12];
	add.s64 	%rd19, %rd18, %rd15;
	ld.global.f64 	%fd29, [%rd19];
	fma.rn.f64 	%fd30, %fd28, %fd29, %fd27;
	ld.global.f64 	%fd31, [%rd12+8];
	add.s64 	%rd20, %rd19, %rd15;
	ld.global.f64 	%fd32, [%rd20];
	fma.rn.f64 	%fd33, %fd31, %fd32, %fd30;
	ld.global.f64 	%fd34, [%rd12+16];
	add.s64 	%rd21, %rd20, %rd15;
	ld.global.f64 	%fd35, [%rd21];
	fma.rn.f64 	%fd36, %fd34, %fd35, %fd33;
	ld.global.f64 	%fd37, [%rd12+24];
	add.s64 	%rd22, %rd21, %rd15;
	ld.global.f64 	%fd38, [%rd22];
	fma.rn.f64 	%fd66, %fd37, %fd38, %fd36;
	add.s32 	%r57, %r57, 8;
	add.s32 	%r56, %r56, %r11;
	add.s32 	%r55, %r55, 8;
	setp.ne.s32 	%p8, %r57, 0;
	mov.u32 	%r59, %r8;
	@%p8 bra 	$L__BB0_8;
$L__BB0_9:
	setp.eq.s32 	%p9, %r7, 0;
	@%p9 bra 	$L__BB0_17;
	add.s32 	%r44, %r7, -1;
	setp.lt.u32 	%p10, %r44, 3;
	@%p10 bra 	$L__BB0_12;
	add.s32 	%r45, %r59, %r15;
	mul.wide.s32 	%rd23, %r45, 8;
	add.s64 	%rd24, %rd2, %rd23;
	ld.global.f64 	%fd40, [%rd24];
	mad.lo.s32 	%r46, %r59, %r36, %r54;
	mul.wide.s32 	%rd25, %r46, 8;
	add.s64 	%rd26, %rd1, %rd25;
	ld.global.f64 	%fd41, [%rd26];
	fma.rn.f64 	%fd42, %fd40, %fd41, %fd66;
	ld.global.f64 	%fd43, [%rd24+8];
	add.s64 	%rd28, %rd26, %rd35;
	ld.global.f64 	%fd44, [%rd28];
	fma.rn.f64 	%fd45, %fd43, %fd44, %fd42;
	ld.global.f64 	%fd46, [%rd24+16];
	add.s64 	%rd29, %rd28, %rd35;
	ld.global.f64 	%fd47, [%rd29];
	fma.rn.f64 	%fd48, %fd46, %fd47, %fd45;
	ld.global.f64 	%fd49, [%rd24+24];
	add.s64 	%rd30, %rd29, %rd35;
	ld.global.f64 	%fd50, [%rd30];
	fma.rn.f64 	%fd66, %fd49, %fd50, %fd48;
	add.s32 	%r59, %r59, 4;
$L__BB0_12:
	and.b32  	%r47, %r35, 3;
	setp.eq.s32 	%p11, %r47, 0;
	@%p11 bra 	$L__BB0_17;
	setp.eq.s32 	%p12, %r47, 1;
	@%p12 bra 	$L__BB0_15;
	add.s32 	%r48, %r59, %r15;
	mul.wide.s32 	%rd31, %r48, 8;
	add.s64 	%rd32, %rd2, %rd31;
	ld.global.f64 	%fd52, [%rd32];
	mad.lo.s32 	%r49, %r59, %r36, %r54;
	mul.wide.s32 	%rd33, %r49, 8;
	add.s64 	%rd34, %rd1, %rd33;
	ld.global.f64 	%fd53, [%rd34];
	fma.rn.f64 	%fd54, %fd52, %fd53, %fd66;
	ld.global.f64 	%fd55, [%rd32+8];
	add.s64 	%rd36, %rd34, %rd35;
	ld.global.f64 	%fd56, [%rd36];
	fma.rn.f64 	%fd66, %fd55, %fd56, %fd54;
	add.s32 	%r59, %r59, 2;
$L__BB0_15:
	setp.eq.s32 	%p13, %r9, 0;
	@%p13 bra 	$L__BB0_17;
	add.s32 	%r50, %r59, %r15;
	mul.wide.s32 	%rd37, %r50, 8;
	add.s64 	%rd38, %rd2, %rd37;
	ld.global.f64 	%fd57, [%rd38];
	mad.lo.s32 	%r51, %r59, %r36, %r54;
	mul.wide.s32 	%rd39, %r51, 8;
	add.s64 	%rd40, %rd1, %rd39;
	ld.global.f64 	%fd58, [%rd40];
	fma.rn.f64 	%fd66, %fd57, %fd58, %fd66;
$L__BB0_17:
	add.s32 	%r52, %r54, %r14;
	mul.wide.s32 	%rd41, %r52, 8;
	add.s64 	%rd42, %rd3, %rd41;
	st.global.f64 	[%rd42], %fd66;
	add.s32 	%r54, %r54, %r5;
	setp.lt.s32 	%p14, %r54, %r36;
	@%p14 bra 	$L__BB0_6;
	bra.uni 	$L__BB0_4;
$L__BB0_18:
	setp.ge.s32 	%p3, %r4, %r36;
	@%p3 bra 	$L__BB0_21;
	mul.lo.s32 	%r30, %r53, %r36;
	mov.u32 	%r62, %r4;
$L__BB0_20:
	add.s32 	%r42, %r62, %r30;
	mul.wide.s32 	%rd8, %r42, 8;
	add.s64 	%rd9, %rd3, %rd8;
	mov.b64 	%rd10, 0;
	st.global.u64 	[%rd9], %rd10;
	add.s32 	%r62, %r62, %r5;
	setp.lt.s32 	%p4, %r62, %r36;
	@%p4 bra 	$L__BB0_20;
$L__BB0_21:
	add.s32 	%r53, %r53, %r6;
	setp.lt.s32 	%p5, %r53, %r34;
	@%p5 bra 	$L__BB0_18;
$L__BB0_22:
	ret;

}
	// .globl	_Z19CUDA_matrixMultiplyIiEvPT_S1_S1_iiii
.visible .entry _Z19CUDA_matrixMultiplyIiEvPT_S1_S1_iiii(
	.param .u64 .ptr .align 1 _Z19CUDA_matrixMultiplyIiEvPT_S1_S1_iiii_param_0,
	.param .u64 .ptr .align 1 _Z19CUDA_matrixMultiplyIiEvPT_S1_S1_iiii_param_1,
	.param .u64 .ptr .align 1 _Z19CUDA_matrixMultiplyIiEvPT_S1_S1_iiii_param_2,
	.param .u32 _Z19CUDA_matrixMultiplyIiEvPT_S1_S1_iiii_param_3,
	.param .u32 _Z19CUDA_matrixMultiplyIiEvPT_S1_S1_iiii_param_4,
	.param .u32 _Z19CUDA_matrixMultiplyIiEvPT_S1_S1_iiii_param_5,
	.param .u32 _Z19CUDA_matrixMultiplyIiEvPT_S1_S1_iiii_param_6
)
{
	.reg .pred 	%p<17>;
	.reg .b32 	%r<129>;
	.reg .b64 	%rd<44>;

	ld.param.u64 	%rd6, [_Z19CUDA_matrixMultiplyIiEvPT_S1_S1_iiii_param_0];
	ld.param.u64 	%rd7, [_Z19CUDA_matrixMultiplyIiEvPT_S1_S1_iiii_param_1];
	ld.param.u64 	%rd5, [_Z19CUDA_matrixMultiplyIiEvPT_S1_S1_iiii_param_2];
	ld.param.u32 	%r44, [_Z19CUDA_matrixMultiplyIiEvPT_S1_S1_iiii_param_3];
	ld.param.u32 	%r45, [_Z19CUDA_matrixMultiplyIiEvPT_S1_S1_iiii_param_4];
	ld.param.u32 	%r46, [_Z19CUDA_matrixMultiplyIiEvPT_S1_S1_iiii_param_6];
	cvta.to.global.u64 	%rd1, %rd7;
	cvta.to.global.u64 	%rd2, %rd6;
	cvta.to.global.u64 	%rd3, %rd5;
	mov.u32 	%r47, %ctaid.y;
	mov.u32 	%r1, %ntid.y;
	mov.u32 	%r48, %tid.y;
	mad.lo.s32 	%r111, %r47, %r1, %r48;
	mov.u32 	%r49, %ctaid.x;
	mov.u32 	%r3, %ntid.x;
	mov.u32 	%r50, %tid.x;
	mad.lo.s32 	%r4, %r49, %r3, %r50;
	setp.ge.s32 	%p1, %r111, %r44;
	@%p1 bra 	$L__BB1_22;
	setp.gt.s32 	%p2, %r45, 0;
	mov.u32 	%r51, %nctaid.y;
	mul.lo.s32 	%r5, %r3, %r51;
	mul.lo.s32 	%r6, %r1, %r51;
	@%p2 bra 	$L__BB1_2;
	bra.uni 	$L__BB1_18;
$L__BB1_2:
	and.b32  	%r7, %r45, 7;
	and.b32  	%r8, %r45, 2147483640;
	shl.b32 	%r9, %r46, 3;
	add.s64 	%rd4, %rd2, 16;
	mul.wide.s32 	%rd34, %r46, 4;
$L__BB1_3:
	setp.lt.s32 	%p6, %r4, %r46;
	@%p6 bra 	$L__BB1_5;
$L__BB1_4:
	add.s32 	%r111, %r111, %r6;
	setp.lt.s32 	%p16, %r111, %r44;
	@%p16 bra 	$L__BB1_3;
	bra.uni 	$L__BB1_22;
$L__BB1_5:
	mul.lo.s32 	%r12, %r111, %r45;
	mov.u32 	%r112, %r4;
$L__BB1_6:
	setp.lt.u32 	%p7, %r45, 8;
	mov.b32 	%r121, 0;
	mov.u32 	%r126, %r121;
	@%p7 bra 	$L__BB1_9;
	and.b32  	%r57, %r45, 2147483640;
	neg.s32 	%r115, %r57;
	mov.b32 	%r126, 0;
	mov.u32 	%r113, %r12;
	mov.u32 	%r114, %r112;
$L__BB1_8:
	.pragma "nounroll";
	mul.wide.s32 	%rd10, %r113, 4;
	add.s64 	%rd11, %rd4, %rd10;
	ld.global.u32 	%r58, [%rd11+-16];
	mul.wide.s32 	%rd12, %r114, 4;
	add.s64 	%rd13, %rd1, %rd12;
	ld.global.u32 	%r59, [%rd13];
	mad.lo.s32 	%r60, %r59, %r58, %r126;
	ld.global.u32 	%r61, [%rd11+-12];
	mul.wide.s32 	%rd14, %r46, 4;
	add.s64 	%rd15, %rd13, %rd14;
	ld.global.u32 	%r62, [%rd15];
	mad.lo.s32 	%r63, %r62, %r61, %r60;
	ld.global.u32 	%r64, [%rd11+-8];
	add.s64 	%rd16, %rd15, %rd14;
	ld.global.u32 	%r65, [%rd16];
	mad.lo.s32 	%r66, %r65, %r64, %r63;
	ld.global.u32 	%r67, [%rd11+-4];
	add.s64 	%rd17, %rd16, %rd14;
	ld.global.u32 	%r68, [%rd17];
	mad.lo.s32 	%r69, %r68, %r67, %r66;
	ld.global.u32 	%r70, [%rd11];
	add.s64 	%rd18, %rd17, %rd14;
	ld.global.u32 	%r71, [%rd18];
	mad.lo.s32 	%r72, %r71, %r70, %r69;
	ld.global.u32 	%r73, [%rd11+4];
	add.s64 	%rd19, %rd18, %rd14;
	ld.global.u32 	%r74, [%rd19];
	mad.lo.s32 	%r75, %r74, %r73, %r72;
	ld.global.u32 	%r76, [%rd11+8];
	add.s64 	%rd20, %rd19, %rd14;
	ld.global.u32 	%r77, [%rd20];
	mad.lo.s32 	%r78, %r77, %r76, %r75;
	ld.global.u32 	%r79, [%rd11+12];
	add.s64 	%rd21, %rd20, %rd14;
	ld.global.u32 	%r80, [%rd21];
	mad.lo.s32 	%r126, %r80, %r79, %r78;
	add.s32 	%r115, %r115, 8;
	add.s32 	%r114, %r114, %r9;
	add.s32 	%r113, %r113, 8;
	setp.ne.s32 	%p8, %r115, 0;
	mov.u32 	%r121, %r8;
	@%p8 bra 	$L__BB1_8;
$L__BB1_9:
	setp.eq.s32 	%p9, %r7, 0;
	@%p9 bra 	$L__BB1_17;
	add.s32 	%r82, %r7, -1;
	setp.lt.u32 	%p10, %r82, 3;
	@%p10 bra 	$L__BB1_12;
	add.s32 	%r83, %r121, %r12;
	mul.wide.s32 	%rd22, %r83, 4;
	add.s64 	%rd23, %rd2, %rd22;
	ld.global.u32 	%r84, [%rd23];
	mad.lo.s32 	%r85, %r121, %r46, %r112;
	mul.wide.s32 	%rd24, %r85, 4;
	add.s64 	%rd25, %rd1, %rd24;
	ld.global.u32 	%r86, [%rd25];
	mad.lo.s32 	%r87, %r86, %r84, %r126;
	ld.global.u32 	%r88, [%rd23+4];
	add.s64 	%rd27, %rd25, %rd34;
	ld.global.u32 	%r89, [%rd27];
	mad.lo.s32 	%r90, %r89, %r88, %r87;
	ld.global.u32 	%r91, [%rd23+8];
	add.s64 	%rd28, %rd27, %rd34;
	ld.global.u32 	%r92, [%rd28];
	mad.lo.s32 	%r93, %r92, %r91, %r90;
	ld.global.u32 	%r94, [%rd23+12];
	add.s64 	%rd29, %rd28, %rd34;
	ld.global.u32 	%r95, [%rd29];
	mad.lo.s32 	%r126, %r95, %r94, %r93;
	add.s32 	%r121, %r121, 4;
$L__BB1_12:
	and.b32  	%r97, %r45, 3;
	setp.eq.s32 	%p11, %r97, 0;
	@%p11 bra 	$L__BB1_17;
	setp.eq.s32 	%p12, %r97, 1;
	@%p12 bra 	$L__BB1_15;
	add.s32 	%r98, %r121, %r12;
	mul.wide.s32 	%rd30, %r98, 4;
	add.s64 	%rd31, %rd2, %rd30;
	ld.global.u32 	%r99, [%rd31];
	mad.lo.s32 	%r100, %r121, %r46, %r112;
	mul.wide.s32 	%rd32, %r100, 4;
	add.s64 	%rd33, %rd1, %rd32;
	ld.global.u32 	%r101, [%rd33];
	mad.lo.s32 	%r102, %r101, %r99, %r126;
	ld.global.u32 	%r103, [%rd31+4];
	add.s64 	%rd35, %rd33, %rd34;
	ld.global.u32 	%r104, [%rd35];
	mad.lo.s32 	%r126, %r104, %r103, %r102;
	add.s32 	%r121, %r121, 2;
$L__BB1_15:
	and.b32  	%r105, %r45, 1;
	setp.eq.b32 	%p13, %r105, 1;
	not.pred 	%p14, %p13;
	@%p14 bra 	$L__BB1_17;
	add.s32 	%r106, %r121, %r12;
	mul.wide.s32 	%rd36, %r106, 4;
	add.s64 	%rd37, %rd2, %rd36;
	ld.global.u32 	%r107, [%rd37];
	mad.lo.s32 	%r108, %r121, %r46, %r112;
	mul.wide.s32 	%rd38, %r108, 4;
	add.s64 	%rd39, %rd1, %rd38;
	ld.global.u32 	%r109, [%rd39];
	mad.lo.s32 	%r126, %r109, %r107, %r126;
$L__BB1_17:
	ld.param.u64 	%rd43, [_Z19CUDA_matrixMultiplyIiEvPT_S1_S1_iiii_param_2];
	mad.lo.s32 	%r110, %r111, %r46, %r112;
	cvta.to.global.u64 	%rd40, %rd43;
	mul.wide.s32 	%rd41, %r110, 4;
	add.s64 	%rd42, %rd40, %rd41;
	st.global.u32 	[%rd42], %r126;
	add.s32 	%r112, %r112, %r5;
	setp.lt.s32 	%p15, %r112, %r46;
	@%p15 bra 	$L__BB1_6;
	bra.uni 	$L__BB1_4;
$L__BB1_18:
	setp.ge.s32 	%p3, %r4, %r46;
	@%p3 bra 	$L__BB1_21;
	mul.lo.s32 	%r40, %r111, %r46;
	mov.u32 	%r128, %r4;
$L__BB1_20:
	add.s32 	%r52, %r128, %r40;
	mul.wide.s32 	%rd8, %r52, 4;
	add.s64 	%rd9, %rd3, %rd8;
	mov.b32 	%r53, 0;
	st.global.u32 	[%rd9], %r53;
	add.s32 	%r128, %r128, %r5;
	setp.lt.s32 	%p4, %r128, %r46;
	@%p4 bra 	$L__BB1_20;
$L__BB1_21:
	add.s32 	%r111, %r111, %r6;
	setp.lt.s32 	%p5, %r111, %r44;
	@%p5 bra 	$L__BB1_18;
$L__BB1_22:
	ret;

}


// ===== COMPILED SASS (sm_100) =====

	.target	sm_100

	.elftype	@"ET_EXEC"


//--------------------- .note.nv.tkinfo           --------------------------
	.section	.note.nv.tkinfo,"",@"SHT_NOTE"
	.sectionflags	@"SHF_NOTE_NV_TKINFO"
	.tkinfo
        /*0018*/ 	.word	0x00000002
        /*0030*/ 	.string	""
        /*0030*/ 	.string	"ptxas"
        /*0030*/ 	.string	"Cuda compilation tools, release 13.0, V13.0.88"
        /*0030*/ 	.string	"Build cuda_13.0.r13.0/compiler.36424714_0"
        /*0030*/ 	.string	"-arch sm_100 -m 64 "



//--------------------- .note.nv.cuinfo           --------------------------
	.section	.note.nv.cuinfo,"",@"SHT_NOTE"
	.sectionflags	@"SHF_NOTE_NV_CUINFO"
        /*0018*/ 	.short	0x0002
        /*001a*/ 	.short	0x0064
        /*001c*/ 	.short	0x0082
	.zero		2


//--------------------- .nv.info                  --------------------------
	.section	.nv.info,"",@"SHT_CUDA_INFO"
	.align	4


	//----- nvinfo : EIATTR_REGCOUNT
	.align		4
        /*0000*/ 	.byte	0x04, 0x2f
        /*0002*/ 	.short	(.L_1 - .L_0)
	.align		4
.L_0:
        /*0004*/ 	.word	index@(_Z19CUDA_matrixMultiplyIdEvPT_S1_S1_iiii)
        /*0008*/ 	.word	0x00000020


	//----- nvinfo : EIATTR_FRAME_SIZE
	.align		4
.L_1:
        /*000c*/ 	.byte	0x04, 0x11
        /*000e*/ 	.short	(.L_3 - .L_2)
	.align		4
.L_2:
        /*0010*/ 	.word	index@(_Z19CUDA_matrixMultiplyIdEvPT_S1_S1_iiii)
        /*0014*/ 	.word	0x00000000


	//----- nvinfo : EIATTR_REGCOUNT
	.align		4
.L_3:
        /*0018*/ 	.byte	0x04, 0x2f
        /*001a*/ 	.short	(.L_5 - .L_4)
	.align		4
.L_4:
        /*001c*/ 	.word	index@(_Z19CUDA_matrixMultiplyIiEvPT_S1_S1_iiii)
        /*0020*/ 	.word	0x00000020


	//----- nvinfo : EIATTR_FRAME_SIZE
	.align		4
.L_5:
        /*0024*/ 	.byte	0x04, 0x11
        /*0026*/ 	.short	(.L_7 - .L_6)
	.align		4
.L_6:
        /*0028*/ 	.word	index@(_Z19CUDA_matrixMultiplyIiEvPT_S1_S1_iiii)
        /*002c*/ 	.word	0x00000000


	//----- nvinfo : EIATTR_MIN_STACK_SIZE
	.align		4
.L_7:
        /*0030*/ 	.byte	0x04, 0x12
        /*0032*/ 	.short	(.L_9 - .L_8)
	.align		4
.L_8:
        /*0034*/ 	.word	index@(_Z19CUDA_matrixMultiplyIiEvPT_S1_S1_iiii)
        /*0038*/ 	.word	0x00000000


	//----- nvinfo : EIATTR_MIN_STACK_SIZE
	.align		4
.L_9:
        /*003c*/ 	.byte	0x04, 0x12
        /*003e*/ 	.short	(.L_11 - .L_10)
	.align		4
.L_10:
        /*0040*/ 	.word	index@(_Z19CUDA_matrixMultiplyIdEvPT_S1_S1_iiii)
        /*0044*/ 	.word	0x00000000
.L_11:


//--------------------- .nv.compat                --------------------------
	.section	.nv.compat,"",@"SHT_CUDA_COMPAT_INFO"
	.align	4
        /*0000*/ 	.byte	0x02, 0x09, 0x00, 0x00, 0x02, 0x02, 0x01, 0x00, 0x02, 0x05, 0x05, 0x00, 0x03, 0x07, 0x01, 0x01
        /*0010*/ 	.byte	0x02, 0x03, 0x00, 0x00, 0x02, 0x06, 0x01, 0x00, 0x04, 0x0b, 0x08, 0x00, 0x01, 0x00, 0x00, 0x00
        /*0020*/ 	.byte	0x00, 0x00, 0x00, 0x00


//--------------------- .nv.info._Z19CUDA_matrixMultiplyIiEvPT_S1_S1_iiii --------------------------
	.section	.nv.info._Z19CUDA_matrixMultiplyIiEvPT_S1_S1_iiii,"",@"SHT_CUDA_INFO"
	.sectionflags	@""
	.align	4


	//----- nvinfo : EIATTR_CUDA_API_VERSION
	.align		4
        /*0000*/ 	.byte	0x04, 0x37
        /*0002*/ 	.short	(.L_13 - .L_12)
.L_12:
        /*0004*/ 	.word	0x00000082


	//----- nvinfo : EIATTR_KPARAM_INFO
	.align		4
.L_13:
        /*0008*/ 	.byte	0x04, 0x17
        /*000a*/ 	.short	(.L_15 - .L_14)
.L_14:
        /*000c*/ 	.word	0x00000000
        /*0010*/ 	.short	0x0006
        /*0012*/ 	.short	0x0024
        /*0014*/ 	.byte	0x00, 0xf0, 0x11, 0x00


	//----- nvinfo : EIATTR_KPARAM_INFO
	.align		4
.L_15:
        /*0018*/ 	.byte	0x04, 0x17
        /*001a*/ 	.short	(.L_17 - .L_16)
.L_16:
        /*001c*/ 	.word	0x00000000
        /*0020*/ 	.short	0x0005
        /*0022*/ 	.short	0x0020
        /*0024*/ 	.byte	0x00, 0xf0, 0x11, 0x00


	//----- nvinfo : EIATTR_KPARAM_INFO
	.align		4
.L_17:
        /*0028*/ 	.byte	0x04, 0x17
        /*002a*/ 	.short	(.L_19 - .L_18)
.L_18:
        /*002c*/ 	.word	0x00000000
        /*0030*/ 	.short	0x0004
        /*0032*/ 	.short	0x001c
        /*0034*/ 	.byte	0x00, 0xf0, 0x11, 0x00


	//----- nvinfo : EIATTR_KPARAM_INFO
	.align		4
.L_19:
        /*0038*/ 	.byte	0x04, 0x17
        /*003a*/ 	.short	(.L_21 - .L_20)
.L_20:
        /*003c*/ 	.word	0x00000000
        /*0040*/ 	.short	0x0003
        /*0042*/ 	.short	0x0018
        /*0044*/ 	.byte	0x00, 0xf0, 0x11, 0x00


	//----- nvinfo : EIATTR_KPARAM_INFO
	.align		4
.L_21:
        /*0048*/ 	.byte	0x04, 0x17
        /*004a*/ 	.short	(.L_23 - .L_22)
.L_22:
        /*004c*/ 	.word	0x00000000
        /*0050*/ 	.short	0x0002
        /*0052*/ 	.short	0x0010
        /*0054*/ 	.byte	0x00, 0xf5, 0x21, 0x00


	//----- nvinfo : EIATTR_KPARAM_INFO
	.align		4
.L_23:
        /*0058*/ 	.byte	0x04, 0x17
        /*005a*/ 	.short	(.L_25 - .L_24)
.L_24:
        /*005c*/ 	.word	0x00000000
        /*0060*/ 	.short	0x0001
        /*0062*/ 	.short	0x0008
        /*0064*/ 	.byte	0x00, 0xf5, 0x21, 0x00


	//----- nvinfo : EIATTR_KPARAM_INFO
	.align		4
.L_25:
        /*0068*/ 	.byte	0x04, 0x17
        /*006a*/ 	.short	(.L_27 - .L_26)
.L_26:
        /*006c*/ 	.word	0x00000000
        /*0070*/ 	.short	0x0000
        /*0072*/ 	.short	0x0000
        /*0074*/ 	.byte	0x00, 0xf5, 0x21, 0x00


	//----- nvinfo : EIATTR_SPARSE_MMA_MASK
	.align		4
.L_27:
        /*0078*/ 	.byte	0x03, 0x50
        /*007a*/ 	.short	0x0000


	//----- nvinfo : EIATTR_MAXREG_COUNT
	.align		4
        /*007c*/ 	.byte	0x03, 0x1b
        /*007e*/ 	.short	0x00ff


	//----- nvinfo : EIATTR_MERCURY_ISA_VERSION
	.align		4
        /*0080*/ 	.byte	0x03, 0x5f
        /*0082*/ 	.short	0x0101


	//----- nvinfo : EIATTR_VRC_CTA_INIT_COUNT
	.align		4
        /*0084*/ 	.byte	0x02, 0x4a
	.zero		1
	.zero		1


	//----- nvinfo : EIATTR_EXIT_INSTR_OFFSETS
	.align		4
        /*0088*/ 	.byte	0x04, 0x1c
        /*008a*/ 	.short	(.L_29 - .L_28)


	//   ....[0]....
.L_28:
        /*008c*/ 	.word	0x000000b0


	//   ....[1]....
        /*0090*/ 	.word	0x00000240


	//   ....[2]....
        /*0094*/ 	.word	0x00000ab0


	//----- nvinfo : EIATTR_CRS_STACK_SIZE
	.align		4
.L_29:
        /*0098*/ 	.byte	0x04, 0x1e
        /*009a*/ 	.short	(.L_31 - .L_30)
.L_30:
        /*009c*/ 	.word	0x00000000


	//----- nvinfo : EIATTR_CBANK_PARAM_SIZE
	.align		4
.L_31:
        /*00a0*/ 	.byte	0x03, 0x19
        /*00a2*/ 	.short	0x0028


	//----- nvinfo : EIATTR_PARAM_CBANK
	.align		4
        /*00a4*/ 	.byte	0x04, 0x0a
        /*00a6*/ 	.short	(.L_33 - .L_32)
	.align		4
.L_32:
        /*00a8*/ 	.word	index@(.nv.constant0._Z19CUDA_matrixMultiplyIiEvPT_S1_S1_iiii)
        /*00ac*/ 	.short	0x0380
        /*00ae*/ 	.short	0x0028


	//----- nvinfo : EIATTR_SW_WAR
	.align		4
.L_33:
        /*00b0*/ 	.byte	0x04, 0x36
        /*00b2*/ 	.short	(.L_35 - .L_34)
.L_34:
        /*00b4*/ 	.word	0x00000008
.L_35:


//--------------------- .nv.info._Z19CUDA_matrixMultiplyIdEvPT_S1_S1_iiii --------------------------
	.section	.nv.info._Z19CUDA_matrixMultiplyIdEvPT_S1_S1_iiii,"",@"SHT_CUDA_INFO"
	.sectionflags	@""
	.align	4


	//----- nvinfo : EIATTR_CUDA_API_VERSION
	.align		4
        /*0000*/ 	.byte	0x04, 0x37
        /*0002*/ 	.short	(.L_37 - .L_36)
.L_36:
        /*0004*/ 	.word	0x00000082


	//----- nvinfo : EIATTR_KPARAM_INFO
	.align		4
.L_37:
        /*0008*/ 	.byte	0x04, 0x17
        /*000a*/ 	.short	(.L_39 - .L_38)
.L_38:
        /*000c*/ 	.word	0x00000000
        /*0010*/ 	.short	0x0006
        /*0012*/ 	.short	0x0024
        /*0014*/ 	.byte	0x00, 0xf0, 0x11, 0x00


	//----- nvinfo : EIATTR_KPARAM_INFO
	.align		4
.L_39:
        /*0018*/ 	.byte	0x04, 0x17
        /*001a*/ 	.short	(.L_41 - .L_40)
.L_40:
        /*001c*/ 	.word	0x00000000
        /*0020*/ 	.short	0x0005
        /*0022*/ 	.short	0x0020
        /*0024*/ 	.byte	0x00, 0xf0, 0x11, 0x00


	//----- nvinfo : EIATTR_KPARAM_INFO
	.align		4
.L_41:
        /*0028*/ 	.byte	0x04, 0x17
        /*002a*/ 	.short	(.L_43 - .L_42)
.L_42:
        /*002c*/ 	.word	0x00000000
        /*0030*/ 	.short	0x0004
        /*0032*/ 	.short	0x001c
        /*0034*/ 	.byte	0x00, 0xf0, 0x11, 0x00


	//----- nvinfo : EIATTR_KPARAM_INFO
	.align		4
.L_43:
        /*0038*/ 	.byte	0x04, 0x17
        /*003a*/ 	.short	(.L_45 - .L_44)
.L_44:
        /*003c*/ 	.word	0x00000000
        /*0040*/ 	.short	0x0003
        /*0042*/ 	.short	0x0018
        /*0044*/ 	.byte	0x00, 0xf0, 0x11, 0x00


	//----- nvinfo : EIATTR_KPARAM_INFO
	.align		4
.L_45:
        /*0048*/ 	.byte	0x04, 0x17
        /*004a*/ 	.short	(.L_47 - .L_46)
.L_46:
        /*004c*/ 	.word	0x00000000
        /*0050*/ 	.short	0x0002
        /*0052*/ 	.short	0x0010
        /*0054*/ 	.byte	0x00, 0xf5, 0x21, 0x00


	//----- nvinfo : EIATTR_KPARAM_INFO
	.align		4
.L_47:
        /*0058*/ 	.byte	0x04, 0x17
        /*005a*/ 	.short	(.L_49 - .L_48)
.L_48:
        /*005c*/ 	.word	0x00000000
        /*0060*/ 	.short	0x0001
        /*0062*/ 	.short	0x0008
        /*0064*/ 	.byte	0x00, 0xf5, 0x21, 0x00


	//----- nvinfo : EIATTR_KPARAM_INFO
	.align		4
.L_49:
        /*0068*/ 	.byte	0x04, 0x17
        /*006a*/ 	.short	(.L_51 - .L_50)
.L_50:
        /*006c*/ 	.word	0x00000000
        /*0070*/ 	.short	0x0000
        /*0072*/ 	.short	0x0000
        /*0074*/ 	.byte	0x00, 0xf5, 0x21, 0x00


	//----- nvinfo : EIATTR_SPARSE_MMA_MASK
	.align		4
.L_51:
        /*0078*/ 	.byte	0x03, 0x50
        /*007a*/ 	.short	0x0000


	//----- nvinfo : EIATTR_MAXREG_COUNT
	.align		4
        /*007c*/ 	.byte	0x03, 0x1b
        /*007e*/ 	.short	0x00ff


	//----- nvinfo : EIATTR_MERCURY_ISA_VERSION
	.align		4
        /*0080*/ 	.byte	0x03, 0x5f
        /*0082*/ 	.short	0x0101


	//----- nvinfo : EIATTR_VRC_CTA_INIT_COUNT
	.align		4
        /*0084*/ 	.byte	0x02, 0x4a
	.zero		1
	.zero		1


	//----- nvinfo : EIATTR_EXIT_INSTR_OFFSETS
	.align		4
        /*0088*/ 	.byte	0x04, 0x1c
        /*008a*/ 	.short	(.L_53 - .L_52)


	//   ....[0]....
.L_52:
        /*008c*/ 	.word	0x000000b0


	//   ....[1]....
        /*0090*/ 	.word	0x00000240


	//   ....[2]....
        /*0094*/ 	.word	0x00000ac0


	//----- nvinfo : EIATTR_CRS_STACK_SIZE
	.align		4
.L_53:
        /*0098*/ 	.byte	0x04, 0x1e
        /*009a*/ 	.short	(.L_55 - .L_54)
.L_54:
        /*009c*/ 	.word	0x00000000


	//----- nvinfo : EIATTR_CBANK_PARAM_SIZE
	.align		4
.L_55:
        /*00a0*/ 	.byte	0x03, 0x19
        /*00a2*/ 	.short	0x0028


	//----- nvinfo : EIATTR_PARAM_CBANK
	.align		4
        /*00a4*/ 	.byte	0x04, 0x0a
        /*00a6*/ 	.short	(.L_57 - .L_56)
	.align		4
.L_56:
        /*00a8*/ 	.word	index@(.nv.constant0._Z19CUDA_matrixMultiplyIdEvPT_S1_S1_iiii)
        /*00ac*/ 	.short	0x0380
        /*00ae*/ 	.short	0x0028


	//----- nvinfo : EIATTR_SW_WAR
	.align		4
.L_57:
        /*00b0*/ 	.byte	0x04, 0x36
        /*00b2*/ 	.short	(.L_59 - .L_58)
.L_58:
        /*00b4*/ 	.word	0x00000008
.L_59:


//--------------------- .nv.callgraph             --------------------------
	.section	.nv.callgraph,"",@"SHT_CUDA_CALLGRAPH"
	.align	4
	.sectionentsize	8
	.align		4
        /*0000*/ 	.word	0x00000000
	.align		4
        /*0004*/ 	.word	0xffffffff
	.align		4
        /*0008*/ 	.word	0x00000000
	.align		4
        /*000c*/ 	.word	0xfffffffe
	.align		4
        /*0010*/ 	.word	0x00000000
	.align		4
        /*0014*/ 	.word	0xfffffffd
	.align		4
        /*0018*/ 	.word	0x00000000
	.align		4
        /*001c*/ 	.word	0xfffffffc


//--------------------- .text._Z19CUDA_matrixMultiplyIiEvPT_S1_S1_iiii --------------------------
	.section	.text._Z19CUDA_matrixMultiplyIiEvPT_S1_S1_iiii,"ax",@progbits
	.align	128
        .global         _Z19CUDA_matrixMultiplyIiEvPT_S1_S1_iiii
        .type           _Z19CUDA_matrixMultiplyIiEvPT_S1_S1_iiii,@function
        .size           _Z19CUDA_matrixMultiplyIiEvPT_S1_S1_iiii,(.L_x_28 - _Z19CUDA_matrixMultiplyIiEvPT_S1_S1_iiii)
        .other          _Z19CUDA_matrixMultiplyIiEvPT_S1_S1_iiii,@"STO_CUDA_ENTRY STV_DEFAULT"
_Z19CUDA_matrixMultiplyIiEvPT_S1_S1_iiii:
.text._Z19CUDA_matrixMultiplyIiEvPT_S1_S1_iiii:
[----:B------:R-:W-:Y:S01]  /*0000*/  LDC R1, c[0x0][0x37c] ;  /* 0x0000df00ff017b82 */ /* 0x000fe20000000800 */
[----:B------:R-:W0:Y:S07]  /*0010*/  S2R R14, SR_TID.Y ;  /* 0x00000000000e7919 */ /* 0x000e2e0000002200 */
[----:B------:R-:W0:Y:S01]  /*0020*/  S2UR UR4, SR_CTAID.Y ;  /* 0x00000000000479c3 */ /* 0x000e220000002600 */
[----:B------:R-:W1:Y:S01]  /*0030*/  LDCU UR6, c[0x0][0x398] ;  /* 0x00007300ff0677ac */ /* 0x000e620008000800 */
[----:B------:R-:W2:Y:S06]  /*0040*/  S2R R0, SR_TID.X ;  /* 0x0000000000007919 */ /* 0x000eac0000002100 */
[----:B------:R-:W0:Y:S08]  /*0050*/  LDC R17, c[0x0][0x364] ;  /* 0x0000d900ff117b82 */ /* 0x000e300000000800 */
[----:B------:R-:W2:Y:S08]  /*0060*/  S2UR UR5, SR_CTAID.X ;  /* 0x00000000000579c3 */ /* 0x000eb00000002500 */
[----:B------:R-:W2:Y:S01]  /*0070*/  LDC R15, c[0x0][0x360] ;  /* 0x0000d800ff0f7b82 */ /* 0x000ea20000000800 */
[----:B0-----:R-:W-:-:S05]  /*0080*/  IMAD R14, R17, UR4, R14 ;  /* 0x00000004110e7c24 */ /* 0x001fca000f8e020e */
[----:B-1----:R-:W-:Y:S01]  /*0090*/  ISETP.GE.AND P0, PT, R14, UR6, PT ;  /* 0x000000060e007c0c */ /* 0x002fe2000bf06270 */
[----:B--2---:R-:W-:-:S12]  /*00a0*/  IMAD R0, R15, UR5, R0 ;  /* 0x000000050f007c24 */ /* 0x004fd8000f8e0200 */
[----:B------:R-:W-:Y:S05]  /*00b0*/  @P0 EXIT ;  /* 0x000000000000094d */ /* 0x000fea0003800000 */
[----:B------:R-:W0:Y:S01]  /*00c0*/  LDCU UR4, c[0x0][0x39c] ;  /* 0x00007380ff0477ac */ /* 0x000e220008000800 */
[----:B------:R-:W1:Y:S01]  /*00d0*/  LDCU UR5, c[0x0][0x374] ;  /* 0x00006e80ff0577ac */ /* 0x000e620008000800 */
[----:B------:R-:W2:Y:S01]  /*00e0*/  LDCU.64 UR8, c[0x0][0x358] ;  /* 0x00006b00ff0877ac */ /* 0x000ea20008000a00 */
[----:B0-----:R-:W-:Y:S01]  /*00f0*/  UISETP.GT.AND UP0, UPT, UR4, URZ, UPT ;  /* 0x000000ff0400728c */ /* 0x001fe2000bf04270 */
[----:B-1----:R-:W-:Y:S02]  /*0100*/  IMAD R15, R15, UR5, RZ ;  /* 0x000000050f0f7c24 */ /* 0x002fe4000f8e02ff */
[----:B------:R-:W-:-:S06]  /*0110*/  IMAD R17, R17, UR5, RZ ;  /* 0x0000000511117c24 */ /* 0x000fcc000f8e02ff */
[----:B--2---:R-:W-:Y:S05]  /*0120*/  BRA.U UP0, `(.L_x_0) ;  /* 0x0000000100487547 */ /* 0x004fea000b800000 */
.L_x_4:
[----:B------:R-:W0:Y:S01]  /*0130*/  LDC R7, c[0x0][0x3a4] ;  /* 0x0000e900ff077b82 */ /* 0x000e220000000800 */
[----:B------:R-:W-:Y:S01]  /*0140*/  BSSY.RECONVERGENT B0, `(.L_x_1) ;  /* 0x000000b000007945 */ /* 0x000fe20003800200 */
[----:B0-----:R-:W-:-:S13]  /*0150*/  ISETP.GE.AND P0, PT, R0, R7, PT ;  /* 0x000000070000720c */ /* 0x001fda0003f06270 */
[----:B-1----:R-:W-:Y:S05]  /*0160*/  @P0 BRA `(.L_x_2) ;  /* 0x0000000000200947 */ /* 0x002fea0003800000 */
[----:B------:R-:W0:Y:S01]  /*0170*/  LDC.64 R4, c[0x0][0x390] ;  /* 0x0000e400ff047b82 */ /* 0x000e220000000a00 */
[----:B------:R-:W-:-:S07]  /*0180*/  MOV R6, R0 ;  /* 0x0000000000067202 */ /* 0x000fce0000000f00 */
.L_x_3:
[----:B-1----:R-:W-:Y:S01]  /*0190*/  IMAD R3, R14, R7, R6 ;  /* 0x000000070e037224 */ /* 0x002fe200078e0206 */
[----:B------:R-:W-:-:S03]  /*01a0*/  IADD3 R6, PT, PT, R15, R6, RZ ;  /* 0x000000060f067210 */ /* 0x000fc60007ffe0ff */
[----:B0-----:R-:W-:Y:S01]  /*01b0*/  IMAD.WIDE R2, R3, 0x4, R4 ;  /* 0x0000000403027825 */ /* 0x001fe200078e0204 */
[----:B------:R-:W-:-:S04]  /*01c0*/  ISETP.GE.AND P0, PT, R6, R7, PT ;  /* 0x000000070600720c */ /* 0x000fc80003f06270 */
[----:B------:R1:W-:Y:S09]  /*01d0*/  STG.E desc[UR8][R2.64], RZ ;  /* 0x000000ff02007986 */ /* 0x0003f2000c101908 */
[----:B------:R-:W-:Y:S05]  /*01e0*/  @!P0 BRA `(.L_x_3) ;  /* 0xfffffffc00e88947 */ /* 0x000fea000383ffff */
.L_x_2:
[----:B------:R-:W-:Y:S05]  /*01f0*/  BSYNC.RECONVERGENT B0 ;  /* 0x0000000000007941 */ /* 0x000fea0003800200 */
.L_x_1:
[----:B------:R-:W0:Y:S01]  /*0200*/  LDCU UR4, c[0x0][0x398] ;  /* 0x00007300ff0477ac */ /* 0x000e220008000800 */
[----:B------:R-:W-:-:S04]  /*0210*/  IADD3 R14, PT, PT, R17, R14, RZ ;  /* 0x0000000e110e7210 */ /* 0x000fc80007ffe0ff */
[----:B0-----:R-:W-:-:S13]  /*0220*/  ISETP.GE.AND P0, PT, R14, UR4, PT ;  /* 0x000000040e007c0c */ /* 0x001fda000bf06270 */
[----:B------:R-:W-:Y:S05]  /*0230*/  @!P0 BRA `(.L_x_4) ;  /* 0xfffffffc00bc8947 */ /* 0x000fea000383ffff */
[----:B------:R-:W-:Y:S05]  /*0240*/  EXIT ;  /* 0x000000000000794d */ /* 0x000fea0003800000 */
.L_x_0:
[----:B------:R-:W0:Y:S01]  /*0250*/  LDCU.64 UR6, c[0x0][0x380] ;  /* 0x00007000ff0677ac */ /* 0x000e220008000a00 */
[----:B------:R-:W-:Y:S02]  /*0260*/  ULOP3.LUT UR4, UR4, 0x7, URZ, 0xc0, !UPT ;  /* 0x0000000704047892 */ /* 0x000fe4000f8ec0ff */
[----:B0-----:R-:W-:-:S04]  /*0270*/  UIADD3 UR5, UP0, UPT, UR6, 0x10, URZ ;  /* 0x0000001006057890 */ /* 0x001fc8000ff1e0ff */
[----:B------:R-:W-:-:S12]  /*0280*/  UIADD3.X UR6, UPT, UPT, URZ, UR7, URZ, UP0, !UPT ;  /* 0x00000007ff067290 */ /* 0x000fd800087fe4ff */
.L_x_12:
[----:B0-----:R-:W0:Y:S01]  /*0290*/  LDCU UR7, c[0x0][0x3a4] ;  /* 0x00007480ff0777ac */ /* 0x001e220008000800 */
[----:B------:R-:W-:Y:S01]  /*02a0*/  BSSY.RECONVERGENT B0, `(.L_x_5) ;  /* 0x000007c000007945 */ /* 0x000fe20003800200 */
[----:B0-----:R-:W-:-:S13]  /*02b0*/  ISETP.GE.AND P0, PT, R0, UR7, PT ;  /* 0x0000000700007c0c */ /* 0x001fda000bf06270 */
[----:B------:R-:W-:Y:S05]  /*02c0*/  @P0 BRA `(.L_x_6) ;  /* 0x0000000400e40947 */ /* 0x000fea0003800000 */
[----:B------:R-:W0:Y:S01]  /*02d0*/  LDCU UR7, c[0x0][0x39c] ;  /* 0x00007380ff0777ac */ /* 0x000e220008000800 */
[----:B------:R-:W-:Y:S01]  /*02e0*/  MOV R16, R0 ;  /* 0x0000000000107202 */ /* 0x000fe20000000f00 */
[----:B0-----:R-:W-:-:S07]  /*02f0*/  IMAD R18, R14, UR7, RZ ;  /* 0x000000070e127c24 */ /* 0x001fce000f8e02ff */
.L_x_11:
[----:B0-----:R-:W0:Y:S01]  /*0300*/  LDC R19, c[0x0][0x39c] ;  /* 0x0000e700ff137b82 */ /* 0x001e220000000800 */
[----:B------:R-:W-:Y:S01]  /*0310*/  HFMA2 R21, -RZ, RZ, 0, 0 ;  /* 0x00000000ff157431 */ /* 0x000fe200000001ff */
[----:B------:R-:W-:Y:S02]  /*0320*/  MOV R8, RZ ;  /* 0x000000ff00087202 */ /* 0x000fe40000000f00 */
[----:B0-----:R-:W-:-:S13]  /*0330*/  ISETP.GE.U32.AND P0, PT, R19, 0x8, PT ;  /* 0x000000081300780c */ /* 0x001fda0003f06070 */
[----:B------:R-:W-:Y:S05]  /*0340*/  @!P0 BRA `(.L_x_7) ;  /* 0x0000000000bc8947 */ /* 0x000fea0003800000 */
[----:B------:R-:W-:Y:S02]  /*0350*/  LOP3.LUT R21, R19, 0x7ffffff8, RZ, 0xc0, !PT ;  /* 0x7ffffff813157812 */ /* 0x000fe400078ec0ff */
[----:B------:R-:W-:Y:S02]  /*0360*/  MOV R8, RZ ;  /* 0x000000ff00087202 */ /* 0x000fe40000000f00 */
[----:B------:R-:W-:Y:S02]  /*0370*/  MOV R20, R18 ;  /* 0x0000001200147202 */ /* 0x000fe40000000f00 */
[----:B------:R-:W-:Y:S02]  /*0380*/  MOV R23, R16 ;  /* 0x0000001000177202 */ /* 0x000fe40000000f00 */
[----:B------:R-:W-:-:S07]  /*0390*/  IADD3 R22, PT, PT, -R21, RZ, RZ ;  /* 0x000000ff15167210 */ /* 0x000fce0007ffe1ff */
.L_x_8:
[----:B------:R-:W0:Y:S01]  /*03a0*/  LDC.64 R10, c[0x0][0x388] ;  /* 0x0000e200ff0a7b82 */ /* 0x000e220000000a00 */
[----:B------:R-:W-:Y:S02]  /*03b0*/  MOV R2, UR5 ;  /* 0x0000000500027c02 */ /* 0x000fe40008000f00 */
[----:B------:R-:W-:-:S05]  /*03c0*/  MOV R3, UR6 ;  /* 0x0000000600037c02 */ /* 0x000fca0008000f00 */
[----:B------:R-:W1:Y:S01]  /*03d0*/  LDC R25, c[0x0][0x3a4] ;  /* 0x0000e900ff197b82 */ /* 0x000e620000000800 */
[----:B------:R-:W-:-:S05]  /*03e0*/  IMAD.WIDE R2, R20, 0x4, R2 ;  /* 0x0000000414027825 */ /* 0x000fca00078e0202 */
[----:B------:R-:W2:Y:S04]  /*03f0*/  LDG.E R9, desc[UR8][R2.64+-0x10] ;  /* 0xfffff00802097981 */ /* 0x000ea8000c1e1900 */
[----:B------:R-:W3:Y:S04]  /*0400*/  LDG.E R29, desc[UR8][R2.64+-0xc] ;  /* 0xfffff408021d7981 */ /* 0x000ee8000c1e1900 */
[----:B------:R-:W4:Y:S01]  /*0410*/  LDG.E R27, desc[UR8][R2.64+-0x8] ;  /* 0xfffff808021b7981 */ /* 0x000f22000c1e1900 */
[----:B0-----:R-:W-:-:S05]  /*0420*/  IMAD.WIDE R10, R23, 0x4, R10 ;  /* 0x00000004170a7825 */ /* 0x001fca00078e020a */
[----:B------:R-:W2:Y:S01]  /*0430*/  LDG.E R24, desc[UR8][R10.64] ;  /* 0x000000080a187981 */ /* 0x000ea2000c1e1900 */
[----:B-1----:R-:W-:-:S05]  /*0440*/  IMAD.WIDE R12, R25, 0x4, R10 ;  /* 0x00000004190c7825 */ /* 0x002fca00078e020a */
[----:B------:R2:W3:Y:S01]  /*0450*/  LDG.E R26, desc[UR8][R12.64] ;  /* 0x000000080c1a7981 */ /* 0x0004e2000c1e1900 */
[----:B------:R-:W-:-:S04]  /*0460*/  IMAD.WIDE R4, R25, 0x4, R12 ;  /* 0x0000000419047825 */ /* 0x000fc800078e020c */
[----:B------:R-:W-:-:S04]  /*0470*/  IMAD.WIDE R6, R25, 0x4, R4 ;  /* 0x0000000419067825 */ /* 0x000fc800078e0204 */
[----:B--2---:R-:W-:Y:S02]  /*0480*/  IMAD R12, R9, R24, R8 ;  /* 0x00000018090c7224 */ /* 0x004fe400078e0208 */
[C---:B------:R-:W-:Y:S01]  /*0490*/  IMAD.WIDE R8, R25.reuse, 0x4, R6 ;  /* 0x0000000419087825 */ /* 0x040fe200078e0206 */
[----:B------:R0:W4:Y:S04]  /*04a0*/  LDG.E R24, desc[UR8][R4.64] ;  /* 0x0000000804187981 */ /* 0x000128000c1e1900 */
[----:B------:R-:W2:Y:S01]  /*04b0*/  LDG.E R6, desc[UR8][R6.64] ;  /* 0x0000000806067981 */ /* 0x000ea2000c1e1900 */
[----:B------:R-:W-:-:S03]  /*04c0*/  IMAD.WIDE R10, R25, 0x4, R8 ;  /* 0x00000004190a7825 */ /* 0x000fc600078e0208 */
[----:B------:R-:W5:Y:S01]  /*04d0*/  LDG.E R28, desc[UR8][R8.64] ;  /* 0x00000008081c7981 */ /* 0x000f62000c1e1900 */
[----:B---3--:R-:W-:-:S03]  /*04e0*/  IMAD R26, R29, R26, R12 ;  /* 0x0000001a1d1a7224 */ /* 0x008fc600078e020c */
[----:B------:R-:W2:Y:S01]  /*04f0*/  LDG.E R7, desc[UR8][R2.64+-0x4] ;  /* 0xfffffc0802077981 */ /* 0x000ea2000c1e1900 */
[----:B------:R-:W-:-:S03]  /*0500*/  IMAD.WIDE R12, R25, 0x4, R10 ;  /* 0x00000004190c7825 */ /* 0x000fc600078e020a */
[----:B------:R-:W5:Y:S04]  /*0510*/  LDG.E R9, desc[UR8][R2.64] ;  /* 0x0000000802097981 */ /* 0x000f68000c1e1900 */
[----:B------:R-:W3:Y:S01]  /*0520*/  LDG.E R29, desc[UR8][R10.64] ;  /* 0x000000080a1d7981 */ /* 0x000ee2000c1e1900 */
[----:B0-----:R-:W-:-:S03]  /*0530*/  IMAD.WIDE R4, R25, 0x4, R12 ;  /* 0x0000000419047825 */ /* 0x001fc600078e020c */
[----:B------:R-:W3:Y:S04]  /*0540*/  LDG.E R8, desc[UR8][R2.64+0x8] ;  /* 0x0000080802087981 */ /* 0x000ee8000c1e1900 */
[----:B------:R-:W3:Y:S04]  /*0550*/  LDG.E R4, desc[UR8][R4.64] ;  /* 0x0000000804047981 */ /* 0x000ee8000c1e1900 */
[----:B------:R-:W3:Y:S04]  /*0560*/  LDG.E R10, desc[UR8][R2.64+0x4] ;  /* 0x00000408020a7981 */ /* 0x000ee8000c1e1900 */
[----:B------:R-:W3:Y:S04]  /*0570*/  LDG.E R11, desc[UR8][R2.64+0xc] ;  /* 0x00000c08020b7981 */ /* 0x000ee8000c1e1900 */
[----:B------:R-:W3:Y:S01]  /*0580*/  LDG.E R3, desc[UR8][R12.64] ;  /* 0x000000080c037981 */ /* 0x000ee2000c1e1900 */
[----:B------:R-:W-:-:S04]  /*0590*/  IADD3 R22, PT, PT, R22, 0x8, RZ ;  /* 0x0000000816167810 */ /* 0x000fc80007ffe0ff */
[----:B------:R-:W-:Y:S02]  /*05a0*/  ISETP.NE.AND P0, PT, R22, RZ, PT ;  /* 0x000000ff1600720c */ /* 0x000fe40003f05270 */
[----:B------:R-:W-:Y:S02]  /*05b0*/  LEA R23, R25, R23, 0x3 ;  /* 0x0000001719177211 */ /* 0x000fe400078e18ff */
[----:B------:R-:W-:Y:S01]  /*05c0*/  IADD3 R20, PT, PT, R20, 0x8, RZ ;  /* 0x0000000814147810 */ /* 0x000fe20007ffe0ff */
[----:B----4-:R-:W-:-:S04]  /*05d0*/  IMAD R24, R27, R24, R26 ;  /* 0x000000181b187224 */ /* 0x010fc800078e021a */
[----:B--2---:R-:W-:-:S04]  /*05e0*/  IMAD R6, R7, R6, R24 ;  /* 0x0000000607067224 */ /* 0x004fc800078e0218 */
[----:B-----5:R-:W-:-:S04]  /*05f0*/  IMAD R6, R9, R28, R6 ;  /* 0x0000001c09067224 */ /* 0x020fc800078e0206 */
[----:B---3--:R-:W-:-:S04]  /*0600*/  IMAD R6, R10, R29, R6 ;  /* 0x0000001d0a067224 */ /* 0x008fc800078e0206 */
[----:B------:R-:W-:-:S04]  /*0610*/  IMAD R8, R8, R3, R6 ;  /* 0x0000000308087224 */ /* 0x000fc800078e0206 */
[----:B------:R-:W-:Y:S01]  /*0620*/  IMAD R8, R11, R4, R8 ;  /* 0x000000040b087224 */ /* 0x000fe200078e0208 */
[----:B------:R-:W-:Y:S06]  /*0630*/  @P0 BRA `(.L_x_8) ;  /* 0xfffffffc00580947 */ /* 0x000fec000383ffff */
.L_x_7:
[----:B------:R-:W-:-:S09]  /*0640*/  UISETP.NE.AND UP0, UPT, UR4, URZ, UPT ;  /* 0x000000ff0400728c */ /* 0x000fd2000bf05270 */
[----:B------:R-:W-:Y:S05]  /*0650*/  BRA.U !UP0, `(.L_x_9) ;  /* 0x0000000108e07547 */ /* 0x000fea000b800000 */
[----:B------:R-:W-:Y:S01]  /*0660*/  UIADD3 UR7, UPT, UPT, UR4, -0x1, URZ ;  /* 0xffffffff04077890 */ /* 0x000fe2000fffe0ff */
[----:B------:R-:W-:-:S03]  /*0670*/  LOP3.LUT P0, R20, R19, 0x3, RZ, 0xc0, !PT ;  /* 0x0000000313147812 */ /* 0x000fc6000780c0ff */
[----:B------:R-:W-:-:S09]  /*0680*/  UISETP.GE.U32.AND UP0, UPT, UR7, 0x3, UPT ;  /* 0x000000030700788c */ /* 0x000fd2000bf06070 */
[----:B------:R-:W-:Y:S05]  /*0690*/  BRA.U !UP0, `(.L_x_10) ;  /* 0x00000001085c7547 */ /* 0x000fea000b800000 */
[----:B------:R-:W0:Y:S01]  /*06a0*/  LDC R13, c[0x0][0x3a4] ;  /* 0x0000e900ff0d7b82 */ /* 0x000e220000000800 */
[----:B------:R-:W-:-:S07]  /*06b0*/  IADD3 R7, PT, PT, R18, R21, RZ ;  /* 0x0000001512077210 */ /* 0x000fce0007ffe0ff */
[----:B------:R-:W1:Y:S08]  /*06c0*/  LDC.64 R4, c[0x0][0x388] ;  /* 0x0000e200ff047b82 */ /* 0x000e700000000a00 */
[----:B------:R-:W2:Y:S01]  /*06d0*/  LDC.64 R2, c[0x0][0x380] ;  /* 0x0000e000ff027b82 */ /* 0x000ea20000000a00 */
[----:B0-----:R-:W-:-:S04]  /*06e0*/  IMAD R9, R21, R13, R16 ;  /* 0x0000000d15097224 */ /* 0x001fc800078e0210 */
[----:B-1----:R-:W-:-:S04]  /*06f0*/  IMAD.WIDE R4, R9, 0x4, R4 ;  /* 0x0000000409047825 */ /* 0x002fc800078e0204 */
[----:B--2---:R-:W-:-:S04]  /*0700*/  IMAD.WIDE R2, R7, 0x4, R2 ;  /* 0x0000000407027825 */ /* 0x004fc800078e0202 */
[C---:B------:R-:W-:Y:S01]  /*0710*/  IMAD.WIDE R6, R13.reuse, 0x4, R4 ;  /* 0x000000040d067825 */ /* 0x040fe200078e0204 */
[----:B------:R-:W2:Y:S04]  /*0720*/  LDG.E R9, desc[UR8][R2.64] ;  /* 0x0000000802097981 */ /* 0x000ea8000c1e1900 */
[----:B------:R-:W2:Y:S01]  /*0730*/  LDG.E R4, desc[UR8][R4.64] ;  /* 0x0000000804047981 */ /* 0x000ea2000c1e1900 */
[----:B------:R-:W-:-:S03]  /*0740*/  IMAD.WIDE R10, R13, 0x4, R6 ;  /* 0x000000040d0a7825 */ /* 0x000fc600078e0206 */
[----:B------:R-:W3:Y:S04]  /*0750*/  LDG.E R6, desc[UR8][R6.64] ;  /* 0x0000000806067981 */ /* 0x000ee8000c1e1900 */
[----:B------:R-:W3:Y:S01]  /*0760*/  LDG.E R22, desc[UR8][R2.64+0x4] ;  /* 0x0000040802167981 */ /* 0x000ee2000c1e1900 */
[----:B------:R-:W-:-:S03]  /*0770*/  IMAD.WIDE R12, R13, 0x4, R10 ;  /* 0x000000040d0c7825 */ /* 0x000fc600078e020a */
[----:B------:R-:W4:Y:S04]  /*0780*/  LDG.E R23, desc[UR8][R10.64] ;  /* 0x000000080a177981 */ /* 0x000f28000c1e1900 */
[----:B------:R-:W4:Y:S04]  /*0790*/  LDG.E R24, desc[UR8][R2.64+0x8] ;  /* 0x0000080802187981 */ /* 0x000f28000c1e1900 */
[----:B------:R-:W5:Y:S04]  /*07a0*/  LDG.E R26, desc[UR8][R2.64+0xc] ;  /* 0x00000c08021a7981 */ /* 0x000f68000c1e1900 */
[----:B------:R-:W5:Y:S01]  /*07b0*/  LDG.E R12, desc[UR8][R12.64] ;  /* 0x000000080c0c7981 */ /* 0x000f62000c1e1900 */
[----:B------:R-:W-:Y:S01]  /*07c0*/  IADD3 R21, PT, PT, R21, 0x4, RZ ;  /* 0x0000000415157810 */ /* 0x000fe20007ffe0ff */
[----:B--2---:R-:W-:-:S04]  /*07d0*/  IMAD R9, R9, R4, R8 ;  /* 0x0000000409097224 */ /* 0x004fc800078e0208 */
[----:B---3--:R-:W-:-:S04]  /*07e0*/  IMAD R9, R22, R6, R9 ;  /* 0x0000000616097224 */ /* 0x008fc800078e0209 */
[----:B----4-:R-:W-:-:S04]  /*07f0*/  IMAD R9, R24, R23, R9 ;  /* 0x0000001718097224 */ /* 0x010fc800078e0209 */
[----:B-----5:R-:W-:-:S07]  /*0800*/  IMAD R8, R26, R12, R9 ;  /* 0x0000000c1a087224 */ /* 0x020fce00078e0209 */
.L_x_10:
[----:B------:R-:W-:Y:S05]  /*0810*/  @!P0 BRA `(.L_x_9) ;  /* 0x0000000000708947 */ /* 0x000fea0003800000 */
[----:B------:R-:W-:Y:S01]  /*0820*/  ISETP.NE.AND P0, PT, R20, 0x1, PT ;  /* 0x000000011400780c */ /* 0x000fe20003f05270 */
[----:B------:R-:W0:Y:S01]  /*0830*/  LDC.64 R12, c[0x0][0x388] ;  /* 0x0000e200ff0c7b82 */ /* 0x000e220000000a00 */
[----:B------:R-:W-:-:S04]  /*0840*/  LOP3.LUT R19, R19, 0x1, RZ, 0xc0, !PT ;  /* 0x0000000113137812 */ /* 0x000fc800078ec0ff */
[----:B------:R-:W-:-:S03]  /*0850*/  ISETP.NE.U32.AND P1, PT, R19, 0x1, PT ;  /* 0x000000011300780c */ /* 0x000fc60003f25070 */
[----:B------:R-:W1:Y:S04]  /*0860*/  LDC.64 R10, c[0x0][0x380] ;  /* 0x0000e000ff0a7b82 */ /* 0x000e680000000a00 */
[----:B------:R-:W-:-:S04]  /*0870*/  @P0 IADD3 R7, PT, PT, R18, R21, RZ ;  /* 0x0000001512070210 */ /* 0x000fc80007ffe0ff */
[----:B------:R-:W2:Y:S08]  /*0880*/  @P0 LDC R23, c[0x0][0x3a4] ;  /* 0x0000e900ff170b82 */ /* 0x000eb00000000800 */
[----:B------:R-:W3:Y:S08]  /*0890*/  @!P1 LDC R20, c[0x0][0x3a4] ;  /* 0x0000e900ff149b82 */ /* 0x000ef00000000800 */
[----:B------:R-:W4:Y:S01]  /*08a0*/  LDC.64 R2, c[0x0][0x380] ;  /* 0x0000e000ff027b82 */ /* 0x000f220000000a00 */
[----:B-1----:R-:W-:-:S05]  /*08b0*/  @P0 IMAD.WIDE R10, R7, 0x4, R10 ;  /* 0x00000004070a0825 */ /* 0x002fca00078e020a */
[----:B------:R-:W5:Y:S02]  /*08c0*/  @P0 LDG.E R22, desc[UR8][R10.64+0x4] ;  /* 0x000004080a160981 */ /* 0x000f64000c1e1900 */
[----:B------:R-:W1:Y:S01]  /*08d0*/  LDC.64 R4, c[0x0][0x388] ;  /* 0x0000e200ff047b82 */ /* 0x000e620000000a00 */
[C---:B--2---:R-:W-:Y:S01]  /*08e0*/  @P0 IMAD R9, R21.reuse, R23, R16 ;  /* 0x0000001715090224 */ /* 0x044fe200078e0210 */
[----:B------:R-:W-:-:S03]  /*08f0*/  @P0 IADD3 R21, PT, PT, R21, 0x2, RZ ;  /* 0x0000000215150810 */ /* 0x000fc60007ffe0ff */
[----:B0-----:R-:W-:Y:S01]  /*0900*/  @P0 IMAD.WIDE R12, R9, 0x4, R12 ;  /* 0x00000004090c0825 */ /* 0x001fe200078e020c */
[----:B------:R-:W-:-:S03]  /*0910*/  @!P1 IADD3 R19, PT, PT, R18, R21, RZ ;  /* 0x0000001512139210 */ /* 0x000fc60007ffe0ff */
[----:B---3--:R-:W-:Y:S01]  /*0920*/  @!P1 IMAD R21, R21, R20, R16 ;  /* 0x0000001415159224 */ /* 0x008fe200078e0210 */
[----:B------:R-:W2:Y:S01]  /*0930*/  @P0 LDG.E R9, desc[UR8][R12.64] ;  /* 0x000000080c090981 */ /* 0x000ea2000c1e1900 */
[----:B------:R-:W-:-:S03]  /*0940*/  @P0 IMAD.WIDE R6, R23, 0x4, R12 ;  /* 0x0000000417060825 */ /* 0x000fc600078e020c */
[----:B------:R-:W2:Y:S01]  /*0950*/  @P0 LDG.E R20, desc[UR8][R10.64] ;  /* 0x000000080a140981 */ /* 0x000ea2000c1e1900 */
[----:B----4-:R-:W-:-:S03]  /*0960*/  @!P1 IMAD.WIDE R2, R19, 0x4, R2 ;  /* 0x0000000413029825 */ /* 0x010fc600078e0202 */
[----:B------:R-:W5:Y:S04]  /*0970*/  @P0 LDG.E R6, desc[UR8][R6.64] ;  /* 0x0000000806060981 */ /* 0x000f68000c1e1900 */
[----:B------:R-:W3:Y:S01]  /*0980*/  @!P1 LDG.E R3, desc[UR8][R2.64] ;  /* 0x0000000802039981 */ /* 0x000ee2000c1e1900 */
[----:B-1----:R-:W-:-:S06]  /*0990*/  @!P1 IMAD.WIDE R4, R21, 0x4, R4 ;  /* 0x0000000415049825 */ /* 0x002fcc00078e0204 */
[----:B------:R-:W3:Y:S01]  /*09a0*/  @!P1 LDG.E R4, desc[UR8][R4.64] ;  /* 0x0000000804049981 */ /* 0x000ee2000c1e1900 */
[----:B--2---:R-:W-:-:S04]  /*09b0*/  @P0 IMAD R9, R20, R9, R8 ;  /* 0x0000000914090224 */ /* 0x004fc800078e0208 */
[----:B-----5:R-:W-:-:S04]  /*09c0*/  @P0 IMAD R8, R22, R6, R9 ;  /* 0x0000000616080224 */ /* 0x020fc800078e0209 */
[----:B---3--:R-:W-:-:S07]  /*09d0*/  @!P1 IMAD R8, R3, R4, R8 ;  /* 0x0000000403089224 */ /* 0x008fce00078e0208 */
.L_x_9:
[----:B------:R-:W0:Y:S01]  /*09e0*/  LDC.64 R2, c[0x0][0x390] ;  /* 0x0000e400ff027b82 */ /* 0x000e220000000a00 */
[----:B------:R-:W1:Y:S02]  /*09f0*/  LDCU UR7, c[0x0][0x3a4] ;  /* 0x00007480ff0777ac */ /* 0x000e640008000800 */
[----:B-1----:R-:W-:Y:S01]  /*0a00*/  IMAD R5, R14, UR7, R16 ;  /* 0x000000070e057c24 */ /* 0x002fe2000f8e0210 */
[----:B------:R-:W-:-:S03]  /*0a10*/  IADD3 R16, PT, PT, R15, R16, RZ ;  /* 0x000000100f107210 */ /* 0x000fc60007ffe0ff */
[----:B0-----:R-:W-:Y:S01]  /*0a20*/  IMAD.WIDE R2, R5, 0x4, R2 ;  /* 0x0000000405027825 */ /* 0x001fe200078e0202 */
[----:B------:R-:W-:-:S04]  /*0a30*/  ISETP.GE.AND P0, PT, R16, UR7, PT ;  /* 0x0000000710007c0c */ /* 0x000fc8000bf06270 */
[----:B------:R0:W-:Y:S09]  /*0a40*/  STG.E desc[UR8][R2.64], R8 ;  /* 0x0000000802007986 */ /* 0x0001f2000c101908 */
[----:B------:R-:W-:Y:S05]  /*0a50*/  @!P0 BRA `(.L_x_11) ;  /* 0xfffffff800288947 */ /* 0x000fea000383ffff */
.L_x_6:
[----:B------:R-:W-:Y:S05]  /*0a60*/  BSYNC.RECONVERGENT B0 ;  /* 0x0000000000007941 */ /* 0x000fea0003800200 */
.L_x_5:
[----:B------:R-:W1:Y:S01]  /*0a70*/  LDCU UR7, c[0x0][0x398] ;  /* 0x00007300ff0777ac */ /* 0x000e620008000800 */
[----:B------:R-:W-:-:S04]  /*0a80*/  IADD3 R14, PT, PT, R17, R14, RZ ;  /* 0x0000000e110e7210 */ /* 0x000fc80007ffe0ff */
[----:B-1----:R-:W-:-:S13]  /*0a90*/  ISETP.GE.AND P0, PT, R14, UR7, PT ;  /* 0x000000070e007c0c */ /* 0x002fda000bf06270 */
[----:B------:R-:W-:Y:S05]  /*0aa0*/  @!P0 BRA `(.L_x_12) ;  /* 0xfffffff400f88947 */ /* 0x000fea000383ffff */
[----:B------:R-:W-:Y:S05]  /*0ab0*/  EXIT ;  /* 0x000000000000794d */ /* 0x000fea0003800000 */
.L_x_13:
[----:B------:R-:W-:-:S00]  /*0ac0*/  BRA `(.L_x_13) ;  /* 0xfffffffc00fc7947 */ /* 0x000fc0000383ffff */
[----:B------:R-:W-:-:S00]  /*0ad0*/  NOP ;  /* 0x0000000000007918 */ /* 0x000fc00000000000 */
        /* <DEDUP_REMOVED lines=10> */
.L_x_28:


//--------------------- .text._Z19CUDA_matrixMultiplyIdEvPT_S1_S1_iiii --------------------------
	.section	.text._Z19CUDA_matrixMultiplyIdEvPT_S1_S1_iiii,"ax",@progbits
	.align	128
        .global         _Z19CUDA_matrixMultiplyIdEvPT_S1_S1_iiii
        .type           _Z19CUDA_matrixMultiplyIdEvPT_S1_S1_iiii,@function
        .size           _Z19CUDA_matrixMultiplyIdEvPT_S1_S1_iiii,(.L_x_29 - _Z19CUDA_matrixMultiplyIdEvPT_S1_S1_iiii)
        .other          _Z19CUDA_matrixMultiplyIdEvPT_S1_S1_iiii,@"STO_CUDA_ENTRY STV_DEFAULT"
_Z19CUDA_matrixMultiplyIdEvPT_S1_S1_iiii:
.text._Z19CUDA_matrixMultiplyIdEvPT_S1_S1_iiii:
        /* <DEDUP_REMOVED lines=19> */
.L_x_18:
[----:B------:R-:W0:Y:S01]  /*0130*/  LDC R11, c[0x0][0x3a4] ;  /* 0x0000e900ff0b7b82 */ /* 0x000e220000000800 */
[----:B------:R-:W-:Y:S01]  /*0140*/  BSSY.RECONVERGENT B0, `(.L_x_15) ;  /* 0x000000b000007945 */ /* 0x000fe20003800200 */
[----:B0-----:R-:W-:-:S13]  /*0150*/  ISETP.GE.AND P0, PT, R0, R11, PT ;  /* 0x0000000b0000720c */ /* 0x001fda0003f06270 */
[----:B-1----:R-:W-:Y:S05]  /*0160*/  @P0 BRA `(.L_x_16) ;  /* 0x0000000000200947 */ /* 0x002fea0003800000 */
[----:B------:R-:W0:Y:S01]  /*0170*/  LDC.64 R8, c[0x0][0x390] ;  /* 0x0000e400ff087b82 */ /* 0x000e220000000a00 */
[----:B------:R-:W-:-:S07]  /*0180*/  MOV R4, R0 ;  /* 0x0000000000047202 */ /* 0x000fce0000000f00 */
.L_x_17:
[----:B-1----:R-:W-:Y:S01]  /*0190*/  IMAD R7, R2, R11, R4 ;  /* 0x0000000b02077224 */ /* 0x002fe200078e0204 */
[----:B------:R-:W-:-:S03]  /*01a0*/  IADD3 R4, PT, PT, R3, R4, RZ ;  /* 0x0000000403047210 */ /* 0x000fc60007ffe0ff */
[----:B0-----:R-:W-:Y:S01]  /*01b0*/  IMAD.WIDE R6, R7, 0x8, R8 ;  /* 0x0000000807067825 */ /* 0x001fe200078e0208 */
[----:B------:R-:W-:-:S04]  /*01c0*/  ISETP.GE.AND P0, PT, R4, R11, PT ;  /* 0x0000000b0400720c */ /* 0x000fc80003f06270 */
[----:B------:R1:W-:Y:S09]  /*01d0*/  STG.E.64 desc[UR10][R6.64], RZ ;  /* 0x000000ff06007986 */ /* 0x0003f2000c101b0a */
[----:B------:R-:W-:Y:S05]  /*01e0*/  @!P0 BRA `(.L_x_17) ;  /* 0xfffffffc00e88947 */ /* 0x000fea000383ffff */
.L_x_16:
[----:B------:R-:W-:Y:S05]  /*01f0*/  BSYNC.RECONVERGENT B0 ;  /* 0x0000000000007941 */ /* 0x000fea0003800200 */
.L_x_15:
[----:B------:R-:W0:Y:S01]  /*0200*/  LDCU UR4, c[0x0][0x398] ;  /* 0x00007300ff0477ac */ /* 0x000e220008000800 */
[----:B------:R-:W-:-:S04]  /*0210*/  IADD3 R2, PT, PT, R5, R2, RZ ;  /* 0x0000000205027210 */ /* 0x000fc80007ffe0ff */
[----:B0-----:R-:W-:-:S13]  /*0220*/  ISETP.GE.AND P0, PT, R2, UR4, PT ;  /* 0x0000000402007c0c */ /* 0x001fda000bf06270 */
[----:B------:R-:W-:Y:S05]  /*0230*/  @!P0 BRA `(.L_x_18) ;  /* 0xfffffffc00bc8947 */ /* 0x000fea000383ffff */
[----:B------:R-:W-:Y:S05]  /*0240*/  EXIT ;  /* 0x000000000000794d */ /* 0x000fea0003800000 */
.L_x_14:
[----:B------:R-:W0:Y:S01]  /*0250*/  LDCU.64 UR6, c[0x0][0x380] ;  /* 0x00007000ff0677ac */ /* 0x000e220008000a00 */
[----:B------:R-:W-:Y:S02]  /*0260*/  ULOP3.LUT UR8, UR4, 0x7ffffff8, URZ, 0xc0, !UPT ;  /* 0x7ffffff804087892 */ /* 0x000fe4000f8ec0ff */
[----:B------:R-:W-:Y:S02]  /*0270*/  ULOP3.LUT UR4, UR4, 0x7, URZ, 0xc0, !UPT ;  /* 0x0000000704047892 */ /* 0x000fe4000f8ec0ff */
[----:B------:R-:W-:Y:S02]  /*0280*/  UIADD3 UR9, UPT, UPT, -UR8, URZ, URZ ;  /* 0x000000ff08097290 */ /* 0x000fe4000fffe1ff */
[----:B0-----:R-:W-:-:S04]  /*0290*/  UIADD3 UR5, UP0, UPT, UR6, 0x20, URZ ;  /* 0x0000002006057890 */ /* 0x001fc8000ff1e0ff */
[----:B------:R-:W-:-:S12]  /*02a0*/  UIADD3.X UR6, UPT, UPT, URZ, UR7, URZ, UP0, !UPT ;  /* 0x00000007ff067290 */ /* 0x000fd800087fe4ff */
.L_x_26:
[----:B0-----:R-:W0:Y:S01]  /*02b0*/  LDCU UR7, c[0x0][0x3a4] ;  /* 0x00007480ff0777ac */ /* 0x001e220008000800 */
[----:B------:R-:W-:Y:S01]  /*02c0*/  BSSY.RECONVERGENT B0, `(.L_x_19) ;  /* 0x000007b000007945 */ /* 0x000fe20003800200 */
[----:B0-----:R-:W-:-:S13]  /*02d0*/  ISETP.GE.AND P0, PT, R0, UR7, PT ;  /* 0x0000000700007c0c */ /* 0x001fda000bf06270 */
[----:B------:R-:W-:Y:S05]  /*02e0*/  @P0 BRA `(.L_x_20) ;  /* 0x0000000400e00947 */ /* 0x000fea0003800000 */
[----:B------:R-:W0:Y:S01]  /*02f0*/  LDCU UR7, c[0x0][0x39c] ;  /* 0x00007380ff0777ac */ /* 0x000e220008000800 */
[----:B------:R-:W-:Y:S01]  /*0300*/  MOV R4, R0 ;  /* 0x0000000000047202 */ /* 0x000fe20000000f00 */
[----:B0-----:R-:W-:-:S07]  /*0310*/  IMAD R6, R2, UR7, RZ ;  /* 0x0000000702067c24 */ /* 0x001fce000f8e02ff */
.L_x_25:
[----:B0-----:R-:W0:Y:S01]  /*0320*/  LDC R7, c[0x0][0x39c] ;  /* 0x0000e700ff077b82 */ /* 0x001e220000000800 */
[----:B------:R-:W-:Y:S01]  /*0330*/  HFMA2 R25, -RZ, RZ, 0, 0 ;  /* 0x00000000ff197431 */ /* 0x000fe200000001ff */
[----:B------:R-:W-:Y:S02]  /*0340*/  CS2R R12, SRZ ;  /* 0x00000000000c7805 */ /* 0x000fe4000001ff00 */
[----:B0-----:R-:W-:-:S13]  /*0350*/  ISETP.GE.U32.AND P0, PT, R7, 0x8, PT ;  /* 0x000000080700780c */ /* 0x001fda0003f06070 */
[----:B------:R-:W-:Y:S05]  /*0360*/  @!P0 BRA `(.L_x_21) ;  /* 0x0000000000bc8947 */ /* 0x000fea0003800000 */
[----:B------:R-:W-:Y:S02]  /*0370*/  MOV R26, R6 ;  /* 0x00000006001a7202 */ /* 0x000fe40000000f00 */
[----:B------:R-:W-:Y:S02]  /*0380*/  CS2R R12, SRZ ;  /* 0x00000000000c7805 */ /* 0x000fe4000001ff00 */
[----:B------:R-:W-:Y:S02]  /*0390*/  MOV R24, R4 ;  /* 0x0000000400187202 */ /* 0x000fe40000000f00 */
[----:B------:R-:W-:-:S07]  /*03a0*/  MOV R25, UR9 ;  /* 0x0000000900197c02 */ /* 0x000fce0008000f00 */
.L_x_22:
[----:B------:R-:W0:Y:S01]  /*03b0*/  LDC.64 R18, c[0x0][0x388] ;  /* 0x0000e200ff127b82 */ /* 0x000e220000000a00 */
[----:B------:R-:W-:Y:S01]  /*03c0*/  MOV R22, UR5 ;  /* 0x0000000500167c02 */ /* 0x000fe20008000f00 */
[----:B------:R-:W-:-:S04]  /*03d0*/  IMAD.U32 R23, RZ, RZ, UR6 ;  /* 0x00000006ff177e24 */ /* 0x000fc8000f8e00ff */
[----:B------:R-:W-:Y:S02]  /*03e0*/  IMAD.WIDE R22, R26, 0x8, R22 ;  /* 0x000000081a167825 */ /* 0x000fe400078e0216 */
[----:B------:R-:W1:Y:S03]  /*03f0*/  LDC R27, c[0x0][0x3a4] ;  /* 0x0000e900ff1b7b82 */ /* 0x000e660000000800 */
[----:B------:R-:W2:Y:S04]  /*0400*/  LDG.E.64 R10, desc[UR10][R22.64+-0x20] ;  /* 0xffffe00a160a7981 */ /* 0x000ea8000c1e1b00 */
[----:B------:R-:W3:Y:S01]  /*0410*/  LDG.E.64 R8, desc[UR10][R22.64+-0x18] ;  /* 0xffffe80a16087981 */ /* 0x000ee2000c1e1b00 */
[----:B0-----:R-:W-:-:S05]  /*0420*/  IMAD.WIDE R18, R24, 0x8, R18 ;  /* 0x0000000818127825 */ /* 0x001fca00078e0212 */
[----:B------:R-:W2:Y:S01]  /*0430*/  LDG.E.64 R16, desc[UR10][R18.64] ;  /* 0x0000000a12107981 */ /* 0x000ea2000c1e1b00 */
[----:B-1----:R-:W-:-:S05]  /*0440*/  IMAD.WIDE R28, R27, 0x8, R18 ;  /* 0x000000081b1c7825 */ /* 0x002fca00078e0212 */
[----:B------:R-:W3:Y:S01]  /*0450*/  LDG.E.64 R14, desc[UR10][R28.64] ;  /* 0x0000000a1c0e7981 */ /* 0x000ee2000c1e1b00 */
[----:B------:R-:W-:Y:S01]  /*0460*/  IMAD.WIDE R20, R27, 0x8, R28 ;  /* 0x000000081b147825 */ /* 0x000fe200078e021c */
[----:B--2---:R-:W-:Y:S02]  /*0470*/  DFMA R16, R10, R16, R12 ;  /* 0x000000100a10722b */ /* 0x004fe4000000000c */
[----:B------:R-:W2:Y:S04]  /*0480*/  LDG.E.64 R12, desc[UR10][R22.64+-0x10] ;  /* 0xfffff00a160c7981 */ /* 0x000ea8000c1e1b00 */
[----:B------:R0:W2:Y:S02]  /*0490*/  LDG.E.64 R10, desc[UR10][R20.64] ;  /* 0x0000000a140a7981 */ /* 0x0000a4000c1e1b00 */
[----:B---3--:R-:W-:-:S02]  /*04a0*/  DFMA R14, R8, R14, R16 ;  /* 0x0000000e080e722b */ /* 0x008fc40000000010 */
[----:B------:R-:W3:Y:S01]  /*04b0*/  LDG.E.64 R8, desc[UR10][R22.64+-0x8] ;  /* 0xfffff80a16087981 */ /* 0x000ee2000c1e1b00 */
[----:B0-----:R-:W-:-:S05]  /*04c0*/  IMAD.WIDE R20, R27, 0x8, R20 ;  /* 0x000000081b147825 */ /* 0x001fca00078e0214 */
[----:B------:R-:W3:Y:S01]  /*04d0*/  LDG.E.64 R16, desc[UR10][R20.64] ;  /* 0x0000000a14107981 */ /* 0x000ee2000c1e1b00 */
[C---:B------:R-:W-:Y:S01]  /*04e0*/  IMAD.WIDE R18, R27.reuse, 0x8, R20 ;  /* 0x000000081b127825 */ /* 0x040fe200078e0214 */
[----:B--2---:R-:W-:Y:S02]  /*04f0*/  DFMA R10, R12, R10, R14 ;  /* 0x0000000a0c0a722b */ /* 0x004fe4000000000e */
[----:B------:R-:W2:Y:S04]  /*0500*/  LDG.E.64 R20, desc[UR10][R22.64+0x18] ;  /* 0x0000180a16147981 */ /* 0x000ea8000c1e1b00 */
[----:B------:R-:W4:Y:S04]  /*0510*/  LDG.E.64 R14, desc[UR10][R22.64] ;  /* 0x0000000a160e7981 */ /* 0x000f28000c1e1b00 */
[----:B------:R-:W4:Y:S01]  /*0520*/  LDG.E.64 R12, desc[UR10][R18.64] ;  /* 0x0000000a120c7981 */ /* 0x000f22000c1e1b00 */
[----:B------:R-:W-:Y:S01]  /*0530*/  IMAD.WIDE R28, R27, 0x8, R18 ;  /* 0x000000081b1c7825 */ /* 0x000fe200078e0212 */
[----:B---3--:R-:W-:-:S02]  /*0540*/  DFMA R16, R8, R16, R10 ;  /* 0x000000100810722b */ /* 0x008fc4000000000a */
[----:B------:R-:W3:Y:S04]  /*0550*/  LDG.E.64 R8, desc[UR10][R22.64+0x8] ;  /* 0x0000080a16087981 */ /* 0x000ee8000c1e1b00 */
[----:B------:R0:W3:Y:S02]  /*0560*/  LDG.E.64 R10, desc[UR10][R28.64] ;  /* 0x0000000a1c0a7981 */ /* 0x0000e4000c1e1b00 */
[----:B0-----:R-:W-:-:S04]  /*0570*/  IMAD.WIDE R28, R27, 0x8, R28 ;  /* 0x000000081b1c7825 */ /* 0x001fc800078e021c */
[----:B------:R-:W-:-:S06]  /*0580*/  IMAD.WIDE R18, R27, 0x8, R28 ;  /* 0x000000081b127825 */ /* 0x000fcc00078e021c */
[----:B------:R-:W2:Y:S01]  /*0590*/  LDG.E.64 R18, desc[UR10][R18.64] ;  /* 0x0000000a12127981 */ /* 0x000ea2000c1e1b00 */
[----:B----4-:R-:W-:-:S03]  /*05a0*/  DFMA R12, R14, R12, R16 ;  /* 0x0000000c0e0c722b */ /* 0x010fc60000000010 */
[----:B------:R-:W4:Y:S04]  /*05b0*/  LDG.E.64 R14, desc[UR10][R22.64+0x10] ;  /* 0x0000100a160e7981 */ /* 0x000f28000c1e1b00 */
[----:B------:R-:W4:Y:S01]  /*05c0*/  LDG.E.64 R16, desc[UR10][R28.64] ;  /* 0x0000000a1c107981 */ /* 0x000f22000c1e1b00 */
[----:B------:R-:W-:Y:S01]  /*05d0*/  IADD3 R25, PT, PT, R25, 0x8, RZ ;  /* 0x0000000819197810 */ /* 0x000fe20007ffe0ff */
[----:B---3--:R-:W-:-:S03]  /*05e0*/  DFMA R8, R8, R10, R12 ;  /* 0x0000000a0808722b */ /* 0x008fc6000000000c */
[----:B------:R-:W-:Y:S02]  /*05f0*/  ISETP.NE.AND P0, PT, R25, RZ, PT ;  /* 0x000000ff1900720c */ /* 0x000fe40003f05270 */
[----:B------:R-:W-:Y:S02]  /*0600*/  LEA R24, R27, R24, 0x3 ;  /* 0x000000181b187211 */ /* 0x000fe400078e18ff */
[----:B------:R-:W-:Y:S01]  /*0610*/  IADD3 R26, PT, PT, R26, 0x8, RZ ;  /* 0x000000081a1a7810 */ /* 0x000fe20007ffe0ff */
[----:B----4-:R-:W-:-:S08]  /*0620*/  DFMA R8, R14, R16, R8 ;  /* 0x000000100e08722b */ /* 0x010fd00000000008 */
[----:B--2---:R-:W-:Y:S01]  /*0630*/  DFMA R12, R20, R18, R8 ;  /* 0x00000012140c722b */ /* 0x004fe20000000008 */
[----:B------:R-:W-:Y:S10]  /*0640*/  @P0 BRA `(.L_x_22) ;  /* 0xfffffffc00580947 */ /* 0x000ff4000383ffff */
[----:B------:R-:W-:-:S07]  /*0650*/  MOV R25, UR8 ;  /* 0x0000000800197c02 */ /* 0x000fce0008000f00 */
.L_x_21:
[----:B------:R-:W-:-:S09]  /*0660*/  UISETP.NE.AND UP0, UPT, UR4, URZ, UPT ;  /* 0x000000ff0400728c */ /* 0x000fd2000bf05270 */
[----:B------:R-:W-:Y:S05]  /*0670*/  BRA.U !UP0, `(.L_x_23) ;  /* 0x0000000108dc7547 */ /* 0x000fea000b800000 */
[----:B------:R-:W-:-:S04]  /*0680*/  UIADD3 UR7, UPT, UPT, UR4, -0x1, URZ ;  /* 0xffffffff04077890 */ /* 0x000fc8000fffe0ff */
[----:B------:R-:W-:-:S09]  /*0690*/  UISETP.GE.U32.AND UP0, UPT, UR7, 0x3, UPT ;  /* 0x000000030700788c */ /* 0x000fd2000bf06070 */
[----:B------:R-:W-:Y:S05]  /*06a0*/  BRA.U !UP0, `(.L_x_24) ;  /* 0x00000001085c7547 */ /* 0x000fea000b800000 */
[----:B------:R-:W0:Y:S01]  /*06b0*/  LDC R27, c[0x0][0x3a4] ;  /* 0x0000e900ff1b7b82 */ /* 0x000e220000000800 */
[----:B------:R-:W-:-:S07]  /*06c0*/  IADD3 R15, PT, PT, R6, R25, RZ ;  /* 0x00000019060f7210 */ /* 0x000fce0007ffe0ff */
[----:B------:R-:W1:Y:S08]  /*06d0*/  LDC.64 R8, c[0x0][0x380] ;  /* 0x0000e000ff087b82 */ /* 0x000e700000000a00 */
[----:B------:R-:W2:Y:S01]  /*06e0*/  LDC.64 R10, c[0x0][0x388] ;  /* 0x0000e200ff0a7b82 */ /* 0x000ea20000000a00 */
[----:B0-----:R-:W-:Y:S02]  /*06f0*/  IMAD R17, R25, R27, R4 ;  /* 0x0000001b19117224 */ /* 0x001fe400078e0204 */
[----:B-1----:R-:W-:-:S05]  /*0700*/  IMAD.WIDE R8, R15, 0x8, R8 ;  /* 0x000000080f087825 */ /* 0x002fca00078e0208 */
[----:B------:R-:W3:Y:S01]  /*0710*/  LDG.E.64 R14, desc[UR10][R8.64+0x8] ;  /* 0x0000080a080e7981 */ /* 0x000ee2000c1e1b00 */
[----:B--2---:R-:W-:-:S03]  /*0720*/  IMAD.WIDE R10, R17, 0x8, R10 ;  /* 0x00000008110a7825 */ /* 0x004fc600078e020a */
[----:B------:R-:W2:Y:S04]  /*0730*/  LDG.E.64 R28, desc[UR10][R8.64+0x18] ;  /* 0x0000180a081c7981 */ /* 0x000ea8000c1e1b00 */
[----:B------:R-:W4:Y:S04]  /*0740*/  LDG.E.64 R16, desc[UR10][R8.64] ;  /* 0x0000000a08107981 */ /* 0x000f28000c1e1b00 */
[----:B------:R-:W4:Y:S01]  /*0750*/  LDG.E.64 R18, desc[UR10][R10.64] ;  /* 0x0000000a0a127981 */ /* 0x000f22000c1e1b00 */
[----:B------:R-:W-:-:S04]  /*0760*/  IMAD.WIDE R20, R27, 0x8, R10 ;  /* 0x000000081b147825 */ /* 0x000fc800078e020a */
[C---:B------:R-:W-:Y:S01]  /*0770*/  IMAD.WIDE R22, R27.reuse, 0x8, R20 ;  /* 0x000000081b167825 */ /* 0x040fe200078e0214 */
[----:B------:R-:W3:Y:S03]  /*0780*/  LDG.E.64 R10, desc[UR10][R20.64] ;  /* 0x0000000a140a7981 */ /* 0x000ee6000c1e1b00 */
[----:B------:R-:W-:-:S06]  /*0790*/  IMAD.WIDE R26, R27, 0x8, R22 ;  /* 0x000000081b1a7825 */ /* 0x000fcc00078e0216 */
[----:B------:R-:W2:Y:S01]  /*07a0*/  LDG.E.64 R26, desc[UR10][R26.64] ;  /* 0x0000000a1a1a7981 */ /* 0x000ea2000c1e1b00 */
[----:B----4-:R-:W-:-:S03]  /*07b0*/  DFMA R18, R16, R18, R12 ;  /* 0x000000121012722b */ /* 0x010fc6000000000c */
[----:B------:R-:W4:Y:S04]  /*07c0*/  LDG.E.64 R12, desc[UR10][R8.64+0x10] ;  /* 0x0000100a080c7981 */ /* 0x000f28000c1e1b00 */
[----:B------:R-:W4:Y:S01]  /*07d0*/  LDG.E.64 R16, desc[UR10][R22.64] ;  /* 0x0000000a16107981 */ /* 0x000f22000c1e1b00 */
[----:B---3--:R-:W-:Y:S01]  /*07e0*/  DFMA R10, R14, R10, R18 ;  /* 0x0000000a0e0a722b */ /* 0x008fe20000000012 */
[----:B------:R-:W-:-:S07]  /*07f0*/  VIADD R25, R25, 0x4 ;  /* 0x0000000419197836 */ /* 0x000fce0000000000 */
[----:B----4-:R-:W-:-:S08]  /*0800*/  DFMA R12, R12, R16, R10 ;  /* 0x000000100c0c722b */ /* 0x010fd0000000000a */
[----:B--2---:R-:W-:-:S11]  /*0810*/  DFMA R12, R28, R26, R12 ;  /* 0x0000001a1c0c722b */ /* 0x004fd6000000000c */
.L_x_24:
[----:B------:R-:W-:-:S13]  /*0820*/  LOP3.LUT P0, R8, R7, 0x3, RZ, 0xc0, !PT ;  /* 0x0000000307087812 */ /* 0x000fda000780c0ff */
[----:B------:R-:W-:Y:S05]  /*0830*/  @!P0 BRA `(.L_x_23) ;  /* 0x00000000006c8947 */ /* 0x000fea0003800000 */
[----:B------:R-:W-:Y:S01]  /*0840*/  ISETP.NE.AND P0, PT, R8, 0x1, PT ;  /* 0x000000010800780c */ /* 0x000fe20003f05270 */
[----:B------:R-:W0:Y:S01]  /*0850*/  LDC.64 R20, c[0x0][0x380] ;  /* 0x0000e000ff147b82 */ /* 0x000e220000000a00 */
[----:B------:R-:W-:-:S07]  /*0860*/  LOP3.LUT P1, RZ, R7, 0x1, RZ, 0xc0, !PT ;  /* 0x0000000107ff7812 */ /* 0x000fce000782c0ff */
[----:B------:R-:W1:Y:S04]  /*0870*/  LDC.64 R26, c[0x0][0x388] ;  /* 0x0000e200ff1a7b82 */ /* 0x000e680000000a00 */
[----:B------:R-:W-:-:S04]  /*0880*/  @P0 IADD3 R11, PT, PT, R6, R25, RZ ;  /* 0x00000019060b0210 */ /* 0x000fc80007ffe0ff */
[----:B------:R-:W2:Y:S08]  /*0890*/  @P0 LDC R19, c[0x0][0x3a4] ;  /* 0x0000e900ff130b82 */ /* 0x000eb00000000800 */
[----:B------:R-:W3:Y:S01]  /*08a0*/  @P1 LDC R7, c[0x0][0x3a4] ;  /* 0x0000e900ff071b82 */ /* 0x000ee20000000800 */
[----:B0-----:R-:W-:-:S05]  /*08b0*/  @P0 IMAD.WIDE R20, R11, 0x8, R20 ;  /* 0x000000080b140825 */ /* 0x001fca00078e0214 */
[----:B------:R-:W4:Y:S02]  /*08c0*/  @P0 LDG.E.64 R22, desc[UR10][R20.64+0x8] ;  /* 0x0000080a14160981 */ /* 0x000f24000c1e1b00 */
[----:B------:R-:W0:Y:S08]  /*08d0*/  LDC.64 R8, c[0x0][0x388] ;  /* 0x0000e200ff087b82 */ /* 0x000e300000000a00 */
[----:B------:R-:W5:Y:S01]  /*08e0*/  LDC.64 R14, c[0x0][0x380] ;  /* 0x0000e000ff0e7b82 */ /* 0x000f620000000a00 */
[----:B--2---:R-:W-:-:S04]  /*08f0*/  @P0 IMAD R17, R25, R19, R4 ;  /* 0x0000001319110224 */ /* 0x004fc800078e0204 */
[----:B-1----:R-:W-:Y:S01]  /*0900*/  @P0 IMAD.WIDE R26, R17, 0x8, R26 ;  /* 0x00000008111a0825 */ /* 0x002fe200078e021a */
[----:B------:R-:W-:Y:S01]  /*0910*/  @P0 IADD3 R25, PT, PT, R25, 0x2, RZ ;  /* 0x0000000219190810 */ /* 0x000fe20007ffe0ff */
[----:B------:R-:W2:Y:S04]  /*0920*/  @P0 LDG.E.64 R16, desc[UR10][R20.64] ;  /* 0x0000000a14100981 */ /* 0x000ea8000c1e1b00 */
[----:B------:R-:W2:Y:S01]  /*0930*/  @P0 LDG.E.64 R10, desc[UR10][R26.64] ;  /* 0x0000000a1a0a0981 */ /* 0x000ea2000c1e1b00 */
[----:B------:R-:W-:Y:S01]  /*0940*/  @P0 IMAD.WIDE R18, R19, 0x8, R26 ;  /* 0x0000000813120825 */ /* 0x000fe200078e021a */
[----:B------:R-:W-:-:S03]  /*0950*/  @P1 IADD3 R29, PT, PT, R6, R25, RZ ;  /* 0x00000019061d1210 */ /* 0x000fc60007ffe0ff */
[----:B---3--:R-:W-:Y:S02]  /*0960*/  @P1 IMAD R25, R25, R7, R4 ;  /* 0x0000000719191224 */ /* 0x008fe400078e0204 */
[----:B------:R-:W4:Y:S02]  /*0970*/  @P0 LDG.E.64 R18, desc[UR10][R18.64] ;  /* 0x0000000a12120981 */ /* 0x000f24000c1e1b00 */
[----:B0-----:R-:W-:-:S04]  /*0980*/  @P1 IMAD.WIDE R24, R25, 0x8, R8 ;  /* 0x0000000819181825 */ /* 0x001fc800078e0208 */
[----:B-----5:R-:W-:Y:S02]  /*0990*/  @P1 IMAD.WIDE R14, R29, 0x8, R14 ;  /* 0x000000081d0e1825 */ /* 0x020fe400078e020e */
[----:B------:R-:W3:Y:S04]  /*09a0*/  @P1 LDG.E.64 R24, desc[UR10][R24.64] ;  /* 0x0000000a18181981 */ /* 0x000ee8000c1e1b00 */
[----:B------:R-:W3:Y:S01]  /*09b0*/  @P1 LDG.E.64 R8, desc[UR10][R14.64] ;  /* 0x0000000a0e081981 */ /* 0x000ee2000c1e1b00 */
[----:B--2---:R-:W-:-:S08]  /*09c0*/  @P0 DFMA R10, R16, R10, R12 ;  /* 0x0000000a100a022b */ /* 0x004fd0000000000c */
[----:B----4-:R-:W-:-:S08]  /*09d0*/  @P0 DFMA R12, R22, R18, R10 ;  /* 0x00000012160c022b */ /* 0x010fd0000000000a */
[----:B---3--:R-:W-:-:S11]  /*09e0*/  @P1 DFMA R12, R8, R24, R12 ;  /* 0x00000018080c122b */ /* 0x008fd6000000000c */
.L_x_23:
[----:B------:R-:W0:Y:S01]  /*09f0*/  LDC.64 R8, c[0x0][0x390] ;  /* 0x0000e400ff087b82 */ /* 0x000e220000000a00 */
[----:B------:R-:W1:Y:S02]  /*0a00*/  LDCU UR7, c[0x0][0x3a4] ;  /* 0x00007480ff0777ac */ /* 0x000e640008000800 */
[----:B-1----:R-:W-:Y:S01]  /*0a10*/  IMAD R7, R2, UR7, R4 ;  /* 0x0000000702077c24 */ /* 0x002fe2000f8e0204 */
[----:B------:R-:W-:-:S03]  /*0a20*/  IADD3 R4, PT, PT, R3, R4, RZ ;  /* 0x0000000403047210 */ /* 0x000fc60007ffe0ff */
[----:B0-----:R-:W-:Y:S01]  /*0a30*/  IMAD.WIDE R8, R7, 0x8, R8 ;  /* 0x0000000807087825 */ /* 0x001fe200078e0208 */
[----:B------:R-:W-:-:S04]  /*0a40*/  ISETP.GE.AND P0, PT, R4, UR7, PT ;  /* 0x0000000704007c0c */ /* 0x000fc8000bf06270 */
[----:B------:R0:W-:Y:S09]  /*0a50*/  STG.E.64 desc[UR10][R8.64], R12 ;  /* 0x0000000c08007986 */ /* 0x0001f2000c101b0a */
[----:B------:R-:W-:Y:S05]  /*0a60*/  @!P0 BRA `(.L_x_25) ;  /* 0xfffffff8002c8947 */ /* 0x000fea000383ffff */
.L_x_20:
[----:B------:R-:W-:Y:S05]  /*0a70*/  BSYNC.RECONVERGENT B0 ;  /* 0x0000000000007941 */ /* 0x000fea0003800200 */
.L_x_19:
[----:B------:R-:W1:Y:S01]  /*0a80*/  LDCU UR7, c[0x0][0x398] ;  /* 0x00007300ff0777ac */ /* 0x000e620008000800 */
[----:B------:R-:W-:-:S04]  /*0a90*/  IADD3 R2, PT, PT, R5, R2, RZ ;  /* 0x0000000205027210 */ /* 0x000fc80007ffe0ff */
[----:B-1----:R-:W-:-:S13]  /*0aa0*/  ISETP.GE.AND P0, PT, R2, UR7, PT ;  /* 0x0000000702007c0c */ /* 0x002fda000bf06270 */
[----:B------:R-:W-:Y:S05]  /*0ab0*/  @!P0 BRA `(.L_x_26) ;  /* 0xfffffff400fc8947 */ /* 0x000fea000383ffff */
[----:B------:R-:W-:Y:S05]  /*0ac0*/  EXIT ;  /* 0x000000000000794d */ /* 0x000fea0003800000 */
.L_x_27:
        /* <DEDUP_REMOVED lines=11> */
.L_x_29:


//--------------------- .nv.shared.reserved.0     --------------------------
	.section	.nv.shared.reserved.0,"aw",@nobits
	.weak		__nv_reservedSMEM_offset_0_alias
	.size		__nv_reservedSMEM_offset_0_alias, 0, 64
	.other		__nv_reservedSMEM_offset_0_alias,@"STO_CUDA_RESERVED_SHARED STV_DEFAULT"
__nv_reservedSMEM_offset_0_alias:
	.zero		0
	.zero		64


//--------------------- .nv.constant0._Z19CUDA_matrixMultiplyIiEvPT_S1_S1_iiii --------------------------
	.section	.nv.constant0._Z19CUDA_matrixMultiplyIiEvPT_S1_S1_iiii,"a",@progbits
	.sectionflags	@""
	.align	4
.nv.constant0._Z19CUDA_matrixMultiplyIiEvPT_S1_S1_iiii:
	.zero		936


//--------------------- .nv.constant0._Z19CUDA_matrixMultiplyIdEvPT_S1_S1_iiii --------------------------
	.section	.nv.constant0._Z19CUDA_matrixMultiplyIdEvPT_S1_S1_iiii,"a",@progbits
	.sectionflags	@""
	.align	4
.nv.constant0._Z19CUDA_matrixMultiplyIdEvPT_S1_S1_iiii:
	.zero		936


//--------------------- SYMBOLS --------------------------

	.type		.nv.reservedSmem.offset0,@object
	.size		.nv.reservedSmem.offset0,0x4
